	.target	sm_100a

	.elftype	@"ET_EXEC"


//--------------------- .note.nv.tkinfo           --------------------------
	.section	.note.nv.tkinfo,"",@"SHT_NOTE"
	.sectionflags	@"SHF_NOTE_NV_TKINFO"
	.tkinfo
        /*0018*/ 	.word	0x00000002
        /*0030*/ 	.string	""
        /*0030*/ 	.string	"ptxas"
        /*0030*/ 	.string	"Cuda compilation tools, release 13.0, V13.0.88"
        /*0030*/ 	.string	"Build cuda_13.0.r13.0/compiler.36424714_0"
        /*0030*/ 	.string	"-arch sm_100a -m 64 "



//--------------------- .note.nv.cuinfo           --------------------------
	.section	.note.nv.cuinfo,"",@"SHT_NOTE"
	.sectionflags	@"SHF_NOTE_NV_CUINFO"
        /*0018*/ 	.short	0x0002
        /*001a*/ 	.short	0x0064
        /*001c*/ 	.short	0x0082
	.zero		2


//--------------------- .nv.info                  --------------------------
	.section	.nv.info,"",@"SHT_CUDA_INFO"
	.align	4


	//----- nvinfo : EIATTR_REGCOUNT
	.align		4
        /*0000*/ 	.byte	0x04, 0x2f
        /*0002*/ 	.short	(.L_19 - .L_18)
	.align		4
.L_18:
        /*0004*/ 	.word	index@(_ZN7cutlass13device_kernelINS_4gemm6kernel13GemmUniversalIN4cute5tupleIJiiiiEEENS1_10collective13CollectiveMmaINS1_35MainloopSm100TmaUmmaWarpSpecializedILi13ELi2ELi4ENS5_IJNS4_1CILi2EEENSA_ILi1EEESC_EEEEENS5_IJNSA_ILi64EEESF_SF_EEENS_10bfloat16_tENS5_IJlSC_lEEESH_SI_NS4_8TiledMMAINS4_8MMA_AtomIJNS4_20SM100_MMA_F16BF16_SSISH_SH_fLi64ELi64ELNS4_4UMMA5MajorE0ELSN_0ELNSM_7ScaleInE0ELSO_0EEEEEENS4_6LayoutINS5_IJSC_SC_SC_EEENS5_IJNSA_ILi0EEEST_ST_EEEEENS5_IJNS4_10UnderscoreESW_SW_EEEEENS4_13SM90_TMA_LOADENS4_14ComposedLayoutINS4_7SwizzleILi3ELi4ELi3EEENS4_18smem_ptr_flag_bitsILi16EEENSR_INS5_IJNSA_ILi8EEESF_EEENS5_IJSF_SC_EEEEEEEvNS4_8identityENS4_23SM90_TMA_LOAD_MULTICASTES19_vS1A_EENS_8epilogue10collective18CollectiveEpilogueINS1D_23Sm100TmaWarpSpecializedILi3ELi2ELi16ELb1ELb0EEEJSG_NS5_IJNSR_ISF_SC_EENSR_INSA_ILi32EEESC_EEEEESH_SI_SH_SI_NS1D_6fusion15FusionCallbacksIS1H_NS1M_17LinearCombinationISH_fSH_fLNS_15FloatRoundStyleE2EEESG_S1L_JEEENS4_5SM1004TMEM4LOAD26SM100_TMEM_LOAD_16dp256b4xESZ_NS10_INS11_ILi2ELi4ELi3EEES14_NSR_INS5_IJS15_S1J_EEENS5_IJS1J_SC_EEEEEEENS4_17SM75_U32x4_LDSM_NENS4_14SM90_TMA_STOREES20_NS4_17SM90_U32x4_STSM_NENS4_39AutoVectorizingCopyWithAssumedAlignmentILi128EEEEEEvvEEEEvNT_6ParamsE)
        /*0008*/ 	.word	0x00000045


	//----- nvinfo : EIATTR_FRAME_SIZE
	.align		4
.L_19:
        /*000c*/ 	.byte	0x04, 0x11
        /*000e*/ 	.short	(.L_21 - .L_20)
	.align		4
.L_20:
        /*0010*/ 	.word	index@($__internal_2_$__cuda_sm10x_tcgen05_guardrail_trap_unallocated_columns_being_dealloced)
        /*0014*/ 	.word	0x00000000


	//----- nvinfo : EIATTR_FRAME_SIZE
	.align		4
.L_21:
        /*0018*/ 	.byte	0x04, 0x11
        /*001a*/ 	.short	(.L_23 - .L_22)
	.align		4
.L_22:
        /*001c*/ 	.word	index@($__internal_1_$__cuda_sm10x_tcgen05_guardrail_trap_phase_invalid_during_alloc)
        /*0020*/ 	.word	0x00000000


	//----- nvinfo : EIATTR_FRAME_SIZE
	.align		4
.L_23:
        /*0024*/ 	.byte	0x04, 0x11
        /*0026*/ 	.short	(.L_25 - .L_24)
	.align		4
.L_24:
        /*0028*/ 	.word	index@($__internal_0_$__cuda_sm10x_tcgen05_guardrail_trap_col_being_dealloced_not_returned_by_alloc)
        /*002c*/ 	.word	0x00000000


	//----- nvinfo : EIATTR_FRAME_SIZE
	.align		4
.L_25:
        /*0030*/ 	.byte	0x04, 0x11
        /*0032*/ 	.short	(.L_27 - .L_26)
	.align		4
.L_26:
        /*0034*/ 	.word	index@(_ZN7cutlass13device_kernelINS_4gemm6kernel13GemmUniversalIN4cute5tupleIJiiiiEEENS1_10collective13CollectiveMmaINS1_35MainloopSm100TmaUmmaWarpSpecializedILi13ELi2ELi4ENS5_IJNS4_1CILi2EEENSA_ILi1EEESC_EEEEENS5_IJNSA_ILi64EEESF_SF_EEENS_10bfloat16_tENS5_IJlSC_lEEESH_SI_NS4_8TiledMMAINS4_8MMA_AtomIJNS4_20SM100_MMA_F16BF16_SSISH_SH_fLi64ELi64ELNS4_4UMMA5MajorE0ELSN_0ELNSM_7ScaleInE0ELSO_0EEEEEENS4_6LayoutINS5_IJSC_SC_SC_EEENS5_IJNSA_ILi0EEEST_ST_EEEEENS5_IJNS4_10UnderscoreESW_SW_EEEEENS4_13SM90_TMA_LOADENS4_14ComposedLayoutINS4_7SwizzleILi3ELi4ELi3EEENS4_18smem_ptr_flag_bitsILi16EEENSR_INS5_IJNSA_ILi8EEESF_EEENS5_IJSF_SC_EEEEEEEvNS4_8identityENS4_23SM90_TMA_LOAD_MULTICASTES19_vS1A_EENS_8epilogue10collective18CollectiveEpilogueINS1D_23Sm100TmaWarpSpecializedILi3ELi2ELi16ELb1ELb0EEEJSG_NS5_IJNSR_ISF_SC_EENSR_INSA_ILi32EEESC_EEEEESH_SI_SH_SI_NS1D_6fusion15FusionCallbacksIS1H_NS1M_17LinearCombinationISH_fSH_fLNS_15FloatRoundStyleE2EEESG_S1L_JEEENS4_5SM1004TMEM4LOAD26SM100_TMEM_LOAD_16dp256b4xESZ_NS10_INS11_ILi2ELi4ELi3EEES14_NSR_INS5_IJS15_S1J_EEENS5_IJS1J_SC_EEEEEEENS4_17SM75_U32x4_LDSM_NENS4_14SM90_TMA_STOREES20_NS4_17SM90_U32x4_STSM_NENS4_39AutoVectorizingCopyWithAssumedAlignmentILi128EEEEEEvvEEEEvNT_6ParamsE)
        /*0038*/ 	.word	0x00000000


	//----- nvinfo : EIATTR_MIN_STACK_SIZE
	.align		4
.L_27:
        /*003c*/ 	.byte	0x04, 0x12
        /*003e*/ 	.short	(.L_29 - .L_28)
	.align		4
.L_28:
        /*0040*/ 	.word	index@(_ZN7cutlass13device_kernelINS_4gemm6kernel13GemmUniversalIN4cute5tupleIJiiiiEEENS1_10collective13CollectiveMmaINS1_35MainloopSm100TmaUmmaWarpSpecializedILi13ELi2ELi4ENS5_IJNS4_1CILi2EEENSA_ILi1EEESC_EEEEENS5_IJNSA_ILi64EEESF_SF_EEENS_10bfloat16_tENS5_IJlSC_lEEESH_SI_NS4_8TiledMMAINS4_8MMA_AtomIJNS4_20SM100_MMA_F16BF16_SSISH_SH_fLi64ELi64ELNS4_4UMMA5MajorE0ELSN_0ELNSM_7ScaleInE0ELSO_0EEEEEENS4_6LayoutINS5_IJSC_SC_SC_EEENS5_IJNSA_ILi0EEEST_ST_EEEEENS5_IJNS4_10UnderscoreESW_SW_EEEEENS4_13SM90_TMA_LOADENS4_14ComposedLayoutINS4_7SwizzleILi3ELi4ELi3EEENS4_18smem_ptr_flag_bitsILi16EEENSR_INS5_IJNSA_ILi8EEESF_EEENS5_IJSF_SC_EEEEEEEvNS4_8identityENS4_23SM90_TMA_LOAD_MULTICASTES19_vS1A_EENS_8epilogue10collective18CollectiveEpilogueINS1D_23Sm100TmaWarpSpecializedILi3ELi2ELi16ELb1ELb0EEEJSG_NS5_IJNSR_ISF_SC_EENSR_INSA_ILi32EEESC_EEEEESH_SI_SH_SI_NS1D_6fusion15FusionCallbacksIS1H_NS1M_17LinearCombinationISH_fSH_fLNS_15FloatRoundStyleE2EEESG_S1L_JEEENS4_5SM1004TMEM4LOAD26SM100_TMEM_LOAD_16dp256b4xESZ_NS10_INS11_ILi2ELi4ELi3EEES14_NSR_INS5_IJS15_S1J_EEENS5_IJS1J_SC_EEEEEEENS4_17SM75_U32x4_LDSM_NENS4_14SM90_TMA_STOREES20_NS4_17SM90_U32x4_STSM_NENS4_39AutoVectorizingCopyWithAssumedAlignmentILi128EEEEEEvvEEEEvNT_6ParamsE)
        /*0044*/ 	.word	0x00000000
.L_29:


//--------------------- .nv.compat                --------------------------
	.section	.nv.compat,"",@"SHT_CUDA_COMPAT_INFO"
	.align	4
        /*0000*/ 	.byte	0x02, 0x09, 0x01, 0x00, 0x02, 0x02, 0x02, 0x00, 0x02, 0x05, 0x05, 0x00, 0x03, 0x07, 0x01, 0x01
        /*0010*/ 	.byte	0x02, 0x03, 0x01, 0x00, 0x02, 0x06, 0x01, 0x00, 0x04, 0x0b, 0x08, 0x00, 0x09, 0x00, 0x00, 0x00
        /*0020*/ 	.byte	0x00, 0x00, 0x00, 0x00


//--------------------- .nv.info._ZN7cutlass13device_kernelINS_4gemm6kernel13GemmUniversalIN4cute5tupleIJiiiiEEENS1_10collective13CollectiveMmaINS1_35MainloopSm100TmaUmmaWarpSpecializedILi13ELi2ELi4ENS5_IJNS4_1CILi2EEENSA_ILi1EEESC_EEEEENS5_IJNSA_ILi64EEESF_SF_EEENS_10bfloat16_tENS5_IJlSC_lEEESH_SI_NS4_8TiledMMAINS4_8MMA_AtomIJNS4_20SM100_MMA_F16BF16_SSISH_SH_fLi64ELi64ELNS4_4UMMA5MajorE0ELSN_0ELNSM_7ScaleInE0ELSO_0EEEEEENS4_6LayoutINS5_IJSC_SC_SC_EEENS5_IJNSA_ILi0EEEST_ST_EEEEENS5_IJNS4_10UnderscoreESW_SW_EEEEENS4_13SM90_TMA_LOADENS4_14ComposedLayoutINS4_7SwizzleILi3ELi4ELi3EEENS4_18smem_ptr_flag_bitsILi16EEENSR_INS5_IJNSA_ILi8EEESF_EEENS5_IJSF_SC_EEEEEEEvNS4_8identityENS4_23SM90_TMA_LOAD_MULTICASTES19_vS1A_EENS_8epilogue10collective18CollectiveEpilogueINS1D_23Sm100TmaWarpSpecializedILi3ELi2ELi16ELb1ELb0EEEJSG_NS5_IJNSR_ISF_SC_EENSR_INSA_ILi32EEESC_EEEEESH_SI_SH_SI_NS1D_6fusion15FusionCallbacksIS1H_NS1M_17LinearCombinationISH_fSH_fLNS_15FloatRoundStyleE2EEESG_S1L_JEEENS4_5SM1004TMEM4LOAD26SM100_TMEM_LOAD_16dp256b4xESZ_NS10_INS11_ILi2ELi4ELi3EEES14_NSR_INS5_IJS15_S1J_EEENS5_IJS1J_SC_EEEEEEENS4_17SM75_U32x4_LDSM_NENS4_14SM90_TMA_STOREES20_NS4_17SM90_U32x4_STSM_NENS4_39AutoVectorizingCopyWithAssumedAlignmentILi128EEEEEEvvEEEEvNT_6ParamsE --------------------------
	.section	.nv.info._ZN7cutlass13device_kernelINS_4gemm6kernel13GemmUniversalIN4cute5tupleIJiiiiEEENS1_10collective13CollectiveMmaINS1_35MainloopSm100TmaUmmaWarpSpecializedILi13ELi2ELi4ENS5_IJNS4_1CILi2EEENSA_ILi1EEESC_EEEEENS5_IJNSA_ILi64EEESF_SF_EEENS_10bfloat16_tENS5_IJlSC_lEEESH_SI_NS4_8TiledMMAINS4_8MMA_AtomIJNS4_20SM100_MMA_F16BF16_SSISH_SH_fLi64ELi64ELNS4_4UMMA5MajorE0ELSN_0ELNSM_7ScaleInE0ELSO_0EEEEEENS4_6LayoutINS5_IJSC_SC_SC_EEENS5_IJNSA_ILi0EEEST_ST_EEEEENS5_IJNS4_10UnderscoreESW_SW_EEEEENS4_13SM90_TMA_LOADENS4_14ComposedLayoutINS4_7SwizzleILi3ELi4ELi3EEENS4_18smem_ptr_flag_bitsILi16EEENSR_INS5_IJNSA_ILi8EEESF_EEENS5_IJSF_SC_EEEEEEEvNS4_8identityENS4_23SM90_TMA_LOAD_MULTICASTES19_vS1A_EENS_8epilogue10collective18CollectiveEpilogueINS1D_23Sm100TmaWarpSpecializedILi3ELi2ELi16ELb1ELb0EEEJSG_NS5_IJNSR_ISF_SC_EENSR_INSA_ILi32EEESC_EEEEESH_SI_SH_SI_NS1D_6fusion15FusionCallbacksIS1H_NS1M_17LinearCombinationISH_fSH_fLNS_15FloatRoundStyleE2EEESG_S1L_JEEENS4_5SM1004TMEM4LOAD26SM100_TMEM_LOAD_16dp256b4xESZ_NS10_INS11_ILi2ELi4ELi3EEES14_NSR_INS5_IJS15_S1J_EEENS5_IJS1J_SC_EEEEEEENS4_17SM75_U32x4_LDSM_NENS4_14SM90_TMA_STOREES20_NS4_17SM90_U32x4_STSM_NENS4_39AutoVectorizingCopyWithAssumedAlignmentILi128EEEEEEvvEEEEvNT_6ParamsE,"",@"SHT_CUDA_INFO"
	.sectionflags	@""
	.align	4


	//----- nvinfo : EIATTR_CUDA_API_VERSION
	.align		4
        /*0000*/ 	.byte	0x04, 0x37
        /*0002*/ 	.short	(.L_31 - .L_30)
.L_30:
        /*0004*/ 	.word	0x00000082


	//----- nvinfo : EIATTR_KPARAM_INFO
	.align		4
.L_31:
        /*0008*/ 	.byte	0x04, 0x17
        /*000a*/ 	.short	(.L_33 - .L_32)
.L_32:
        /*000c*/ 	.word	0x00000000
        /*0010*/ 	.short	0x0000
        /*0012*/ 	.short	0x0000
        /*0014*/ 	.byte	0x00, 0xf0, 0x01, 0x20


	//----- nvinfo : EIATTR_AT_ENTRY_FRAGMENTS
	.align		4
.L_33:
        /*0018*/ 	.byte	0x04, 0x4f
        /*001a*/ 	.short	(.L_35 - .L_34)


	//   ....[0]....
.L_34:
        /*001c*/ 	.word	0x00000006


	//----- nvinfo : EIATTR_RESERVED_SMEM_USED
	.align		4
.L_35:
        /*0020*/ 	.byte	0x01, 0x41
	.zero		2


	//----- nvinfo : EIATTR_SPARSE_MMA_MASK
	.align		4
        /*0024*/ 	.byte	0x03, 0x50
        /*0026*/ 	.short	0x0000


	//----- nvinfo : EIATTR_TCGEN05_1CTA_USED
	.align		4
        /*0028*/ 	.byte	0x01, 0x51
	.zero		2


	//----- nvinfo : EIATTR_MAXREG_COUNT
	.align		4
        /*002c*/ 	.byte	0x03, 0x1b
        /*002e*/ 	.short	0x00ff


	//----- nvinfo : EIATTR_NUM_BARRIERS
	.align		4
        /*0030*/ 	.byte	0x02, 0x4c
        /*0032*/ 	.byte	0x07
	.zero		1


	//----- nvinfo : EIATTR_EXTERNS
	.align		4
        /*0034*/ 	.byte	0x04, 0x0f
        /*0036*/ 	.short	(.L_37 - .L_36)


	//   ....[0]....
	.align		4
.L_36:
        /*0038*/ 	.word	index@(__assertfail)


	//----- nvinfo : EIATTR_MERCURY_ISA_VERSION
	.align		4
.L_37:
        /*003c*/ 	.byte	0x03, 0x5f
        /*003e*/ 	.short	0x0101


	//----- nvinfo : EIATTR_INT_WARP_WIDE_INSTR_OFFSETS
	.align		4
        /*0040*/ 	.byte	0x04, 0x31
        /*0042*/ 	.short	(.L_39 - .L_38)


	//   ....[0]....
.L_38:
        /*0044*/ 	.word	0x00004320


	//   ....[1]....
        /*0048*/ 	.word	0x00004350


	//   ....[2]....
        /*004c*/ 	.word	0x00004370


	//   ....[3]....
        /*0050*/ 	.word	0x00004ef0


	//   ....[4]....
        /*0054*/ 	.word	0x00005010


	//   ....[5]....
        /*0058*/ 	.word	0x00005160


	//   ....[6]....
        /*005c*/ 	.word	0x00005280


	//----- nvinfo : EIATTR_COOP_GROUP_MASK_REGIDS
	.align		4
.L_39:
        /*0060*/ 	.byte	0x04, 0x29
        /*0062*/ 	.short	(.L_41 - .L_40)


	//   ....[0]....
.L_40:
        /*0064*/ 	.word	0xffffffff


	//   ....[1]....
        /*0068*/ 	.word	0xffffffff


	//   ....[2]....
        /*006c*/ 	.word	0xffffffff


	//   ....[3]....
        /*0070*/ 	.word	0xffffffff


	//   ....[4]....
        /*0074*/ 	.word	0xffffffff


	//   ....[5]....
        /*0078*/ 	.word	0xffffffff


	//   ....[6]....
        /*007c*/ 	.word	0xffffffff


	//   ....[7]....
        /*0080*/ 	.word	0xffffffff


	//   ....[8]....
        /*0084*/ 	.word	0xffffffff


	//   ....[9]....
        /*0088*/ 	.word	0xffffffff


	//   ....[10]....
        /*008c*/ 	.word	0xffffffff


	//   ....[11]....
        /*0090*/ 	.word	0xffffffff


	//   ....[12]....
        /*0094*/ 	.word	0xffffffff


	//   ....[13]....
        /*0098*/ 	.word	0xffffffff


	//----- nvinfo : EIATTR_COOP_GROUP_INSTR_OFFSETS
	.align		4
.L_41:
        /*009c*/ 	.byte	0x04, 0x28
        /*009e*/ 	.short	(.L_43 - .L_42)


	//   ....[0]....
.L_42:
        /*00a0*/ 	.word	0x00000080


	//   ....[1]....
        /*00a4*/ 	.word	0x000004f0


	//   ....[2]....
        /*00a8*/ 	.word	0x000007d0


	//   ....[3]....
        /*00ac*/ 	.word	0x00000950


	//   ....[4]....
        /*00b0*/ 	.word	0x00000a50


	//   ....[5]....
        /*00b4*/ 	.word	0x00000bc0


	//   ....[6]....
        /*00b8*/ 	.word	0x00000d60


	//   ....[7]....
        /*00bc*/ 	.word	0x00000f20


	//   ....[8]....
        /*00c0*/ 	.word	0x00002140


	//   ....[9]....
        /*00c4*/ 	.word	0x00003510


	//   ....[10]....
        /*00c8*/ 	.word	0x00003720


	//   ....[11]....
        /*00cc*/ 	.word	0x00003750


	//   ....[12]....
        /*00d0*/ 	.word	0x00004200


	//   ....[13]....
        /*00d4*/ 	.word	0x00004430


	//----- nvinfo : EIATTR_VRC_CTA_INIT_COUNT
	.align		4
.L_43:
        /*00d8*/ 	.byte	0x02, 0x4a
        /*00da*/ 	.byte	0x80
	.zero		1


	//----- nvinfo : EIATTR_SYSCALL_OFFSETS
	.align		4
        /*00dc*/ 	.byte	0x04, 0x46
        /*00de*/ 	.short	(.L_45 - .L_44)


	//   ....[0]....
.L_44:
        /*00e0*/ 	.word	0x00005fa0


	//   ....[1]....
        /*00e4*/ 	.word	0x00006090


	//   ....[2]....
        /*00e8*/ 	.word	0x000068d0


	//   ....[3]....
        /*00ec*/ 	.word	0x00007220


	//----- nvinfo : EIATTR_MBARRIER_INSTR_OFFSETS
	.align		4
.L_45:
        /*00f0*/ 	.byte	0x04, 0x39
        /*00f2*/ 	.short	(.L_47 - .L_46)


	//   ....[0]....
.L_46:
        /*00f4*/ 	.word	0x00000610
        /*00f8*/ 	.word	0x000000ff
        /*00fc*/ 	.word	0x00000000
        /*0100*/ 	.short	0x0100
        /*0102*/ 	.byte	0x04
	.zero		1


	//   ....[1]....
        /*0104*/ 	.word	0x00000620
        /*0108*/ 	.word	0x000000ff
        /*010c*/ 	.word	0x00000068
        /*0110*/ 	.short	0x0100
        /*0112*/ 	.byte	0x04
	.zero		1


	//   ....[2]....
        /*0114*/ 	.word	0x00000630
        /*0118*/ 	.word	0x000000ff
        /*011c*/ 	.word	0x00000008
        /*0120*/ 	.short	0x0100
        /*0122*/ 	.byte	0x04
	.zero		1


	//   ....[3]....
        /*0124*/ 	.word	0x00000640
        /*0128*/ 	.word	0x000000ff
        /*012c*/ 	.word	0x00000070
        /*0130*/ 	.short	0x0100
        /*0132*/ 	.byte	0x04
	.zero		1


	//   ....[4]....
        /*0134*/ 	.word	0x00000650
        /*0138*/ 	.word	0x000000ff
        /*013c*/ 	.word	0x00000010
        /*0140*/ 	.short	0x0100
        /*0142*/ 	.byte	0x04
	.zero		1


	//   ....[5]....
        /*0144*/ 	.word	0x00000660
        /*0148*/ 	.word	0x000000ff
        /*014c*/ 	.word	0x00000078
        /*0150*/ 	.short	0x0100
        /*0152*/ 	.byte	0x04
	.zero		1


	//   ....[6]....
        /*0154*/ 	.word	0x00000670
        /*0158*/ 	.word	0x000000ff
        /*015c*/ 	.word	0x00000018
        /*0160*/ 	.short	0x0100
        /*0162*/ 	.byte	0x04
	.zero		1


	//   ....[7]....
        /*0164*/ 	.word	0x00000680
        /*0168*/ 	.word	0x000000ff
        /*016c*/ 	.word	0x00000080
        /*0170*/ 	.short	0x0100
        /*0172*/ 	.byte	0x04
	.zero		1


	//   ....[8]....
        /*0174*/ 	.word	0x00000690
        /*0178*/ 	.word	0x000000ff
        /*017c*/ 	.word	0x00000020
        /*0180*/ 	.short	0x0100
        /*0182*/ 	.byte	0x04
	.zero		1


	//   ....[9]....
        /*0184*/ 	.word	0x000006a0
        /*0188*/ 	.word	0x000000ff
        /*018c*/ 	.word	0x00000088
        /*0190*/ 	.short	0x0100
        /*0192*/ 	.byte	0x04
	.zero		1


	//   ....[10]....
        /*0194*/ 	.word	0x000006b0
        /*0198*/ 	.word	0x000000ff
        /*019c*/ 	.word	0x00000028
        /*01a0*/ 	.short	0x0100
        /*01a2*/ 	.byte	0x04
	.zero		1


	//   ....[11]....
        /*01a4*/ 	.word	0x000006c0
        /*01a8*/ 	.word	0x000000ff
        /*01ac*/ 	.word	0x00000090
        /*01b0*/ 	.short	0x0100
        /*01b2*/ 	.byte	0x04
	.zero		1


	//   ....[12]....
        /*01b4*/ 	.word	0x000006d0
        /*01b8*/ 	.word	0x000000ff
        /*01bc*/ 	.word	0x00000030
        /*01c0*/ 	.short	0x0100
        /*01c2*/ 	.byte	0x04
	.zero		1


	//   ....[13]....
        /*01c4*/ 	.word	0x000006e0
        /*01c8*/ 	.word	0x000000ff
        /*01cc*/ 	.word	0x00000098
        /*01d0*/ 	.short	0x0100
        /*01d2*/ 	.byte	0x04
	.zero		1


	//   ....[14]....
        /*01d4*/ 	.word	0x000006f0
        /*01d8*/ 	.word	0x000000ff
        /*01dc*/ 	.word	0x00000038
        /*01e0*/ 	.short	0x0100
        /*01e2*/ 	.byte	0x04
	.zero		1


	//   ....[15]....
        /*01e4*/ 	.word	0x00000700
        /*01e8*/ 	.word	0x000000ff
        /*01ec*/ 	.word	0x000000a0
        /*01f0*/ 	.short	0x0100
        /*01f2*/ 	.byte	0x04
	.zero		1


	//   ....[16]....
        /*01f4*/ 	.word	0x00000710
        /*01f8*/ 	.word	0x000000ff
        /*01fc*/ 	.word	0x00000040
        /*0200*/ 	.short	0x0100
        /*0202*/ 	.byte	0x04
	.zero		1


	//   ....[17]....
        /*0204*/ 	.word	0x00000720
        /*0208*/ 	.word	0x000000ff
        /*020c*/ 	.word	0x000000a8
        /*0210*/ 	.short	0x0100
        /*0212*/ 	.byte	0x04
	.zero		1


	//   ....[18]....
        /*0214*/ 	.word	0x00000730
        /*0218*/ 	.word	0x000000ff
        /*021c*/ 	.word	0x00000048
        /*0220*/ 	.short	0x0100
        /*0222*/ 	.byte	0x04
	.zero		1


	//   ....[19]....
        /*0224*/ 	.word	0x00000740
        /*0228*/ 	.word	0x000000ff
        /*022c*/ 	.word	0x000000b0
        /*0230*/ 	.short	0x0100
        /*0232*/ 	.byte	0x04
	.zero		1


	//   ....[20]....
        /*0234*/ 	.word	0x00000750
        /*0238*/ 	.word	0x000000ff
        /*023c*/ 	.word	0x00000050
        /*0240*/ 	.short	0x0100
        /*0242*/ 	.byte	0x04
	.zero		1


	//   ....[21]....
        /*0244*/ 	.word	0x00000760
        /*0248*/ 	.word	0x000000ff
        /*024c*/ 	.word	0x000000b8
        /*0250*/ 	.short	0x0100
        /*0252*/ 	.byte	0x04
	.zero		1


	//   ....[22]....
        /*0254*/ 	.word	0x00000770
        /*0258*/ 	.word	0x000000ff
        /*025c*/ 	.word	0x00000058
        /*0260*/ 	.short	0x0100
        /*0262*/ 	.byte	0x04
	.zero		1


	//   ....[23]....
        /*0264*/ 	.word	0x00000780
        /*0268*/ 	.word	0x000000ff
        /*026c*/ 	.word	0x000000c0
        /*0270*/ 	.short	0x0100
        /*0272*/ 	.byte	0x04
	.zero		1


	//   ....[24]....
        /*0274*/ 	.word	0x00000790
        /*0278*/ 	.word	0x000000ff
        /*027c*/ 	.word	0x00000060
        /*0280*/ 	.short	0x0100
        /*0282*/ 	.byte	0x04
	.zero		1


	//   ....[25]....
        /*0284*/ 	.word	0x000007a0
        /*0288*/ 	.word	0x000000ff
        /*028c*/ 	.word	0x000000c8
        /*0290*/ 	.short	0x0100
        /*0292*/ 	.byte	0x04
	.zero		1


	//   ....[26]....
        /*0294*/ 	.word	0x000008e0
        /*0298*/ 	.word	0x000000ff
        /*029c*/ 	.word	0x000000d0
        /*02a0*/ 	.short	0x0100
        /*02a2*/ 	.byte	0x04
	.zero		1


	//   ....[27]....
        /*02a4*/ 	.word	0x000008f0
        /*02a8*/ 	.word	0x000000ff
        /*02ac*/ 	.word	0x000000e8
        /*02b0*/ 	.short	0x0100
        /*02b2*/ 	.byte	0x04
	.zero		1


	//   ....[28]....
        /*02b4*/ 	.word	0x00000900
        /*02b8*/ 	.word	0x000000ff
        /*02bc*/ 	.word	0x000000d8
        /*02c0*/ 	.short	0x0100
        /*02c2*/ 	.byte	0x04
	.zero		1


	//   ....[29]....
        /*02c4*/ 	.word	0x00000910
        /*02c8*/ 	.word	0x000000ff
        /*02cc*/ 	.word	0x000000f0
        /*02d0*/ 	.short	0x0100
        /*02d2*/ 	.byte	0x04
	.zero		1


	//   ....[30]....
        /*02d4*/ 	.word	0x00000920
        /*02d8*/ 	.word	0x000000ff
        /*02dc*/ 	.word	0x000000e0
        /*02e0*/ 	.short	0x0100
        /*02e2*/ 	.byte	0x04
	.zero		1


	//   ....[31]....
        /*02e4*/ 	.word	0x00000930
        /*02e8*/ 	.word	0x000000ff
        /*02ec*/ 	.word	0x000000f8
        /*02f0*/ 	.short	0x0100
        /*02f2*/ 	.byte	0x04
	.zero		1


	//   ....[32]....
        /*02f4*/ 	.word	0x00000a20
        /*02f8*/ 	.word	0x000000ff
        /*02fc*/ 	.word	0x00000100
        /*0300*/ 	.short	0x0100
        /*0302*/ 	.byte	0x06
	.zero		1


	//   ....[33]....
        /*0304*/ 	.word	0x00000a30
        /*0308*/ 	.word	0x000000ff
        /*030c*/ 	.word	0x00000108
        /*0310*/ 	.short	0x0100
        /*0312*/ 	.byte	0x06
	.zero		1


	//   ....[34]....
        /*0314*/ 	.word	0x00000b70
        /*0318*/ 	.word	0x000000ff
        /*031c*/ 	.word	0x00000110
        /*0320*/ 	.short	0x0100
        /*0322*/ 	.byte	0x06
	.zero		1


	//   ....[35]....
        /*0324*/ 	.word	0x00000b80
        /*0328*/ 	.word	0x000000ff
        /*032c*/ 	.word	0x00000120
        /*0330*/ 	.short	0x0100
        /*0332*/ 	.byte	0x06
	.zero		1


	//   ....[36]....
        /*0334*/ 	.word	0x00000b90
        /*0338*/ 	.word	0x000000ff
        /*033c*/ 	.word	0x00000118
        /*0340*/ 	.short	0x0100
        /*0342*/ 	.byte	0x06
	.zero		1


	//   ....[37]....
        /*0344*/ 	.word	0x00000ba0
        /*0348*/ 	.word	0x000000ff
        /*034c*/ 	.word	0x00000128
        /*0350*/ 	.short	0x0100
        /*0352*/ 	.byte	0x06
	.zero		1


	//   ....[38]....
        /*0354*/ 	.word	0x00000cd0
        /*0358*/ 	.word	0x000000ff
        /*035c*/ 	.word	0x00000130
        /*0360*/ 	.short	0x0100
        /*0362*/ 	.byte	0x04
	.zero		1


	//   ....[39]....
        /*0364*/ 	.word	0x00000ce0
        /*0368*/ 	.word	0x000000ff
        /*036c*/ 	.word	0x00000150
        /*0370*/ 	.short	0x0100
        /*0372*/ 	.byte	0x04
	.zero		1


	//   ....[40]....
        /*0374*/ 	.word	0x00000cf0
        /*0378*/ 	.word	0x000000ff
        /*037c*/ 	.word	0x00000138
        /*0380*/ 	.short	0x0100
        /*0382*/ 	.byte	0x04
	.zero		1


	//   ....[41]....
        /*0384*/ 	.word	0x00000d00
        /*0388*/ 	.word	0x000000ff
        /*038c*/ 	.word	0x00000158
        /*0390*/ 	.short	0x0100
        /*0392*/ 	.byte	0x04
	.zero		1


	//   ....[42]....
        /*0394*/ 	.word	0x00000d10
        /*0398*/ 	.word	0x000000ff
        /*039c*/ 	.word	0x00000140
        /*03a0*/ 	.short	0x0100
        /*03a2*/ 	.byte	0x04
	.zero		1


	//   ....[43]....
        /*03a4*/ 	.word	0x00000d20
        /*03a8*/ 	.word	0x000000ff
        /*03ac*/ 	.word	0x00000160
        /*03b0*/ 	.short	0x0100
        /*03b2*/ 	.byte	0x04
	.zero		1


	//   ....[44]....
        /*03b4*/ 	.word	0x00000d30
        /*03b8*/ 	.word	0x000000ff
        /*03bc*/ 	.word	0x00000148
        /*03c0*/ 	.short	0x0100
        /*03c2*/ 	.byte	0x04
	.zero		1


	//   ....[45]....
        /*03c4*/ 	.word	0x00000d40
        /*03c8*/ 	.word	0x000000ff
        /*03cc*/ 	.word	0x00000168
        /*03d0*/ 	.short	0x0100
        /*03d2*/ 	.byte	0x04
	.zero		1


	//   ....[46]....
        /*03d4*/ 	.word	0x00000e30
        /*03d8*/ 	.word	0x000000ff
        /*03dc*/ 	.word	0x00000170
        /*03e0*/ 	.short	0x0100
        /*03e2*/ 	.byte	0x04
	.zero		1


	//   ....[47]....
        /*03e4*/ 	.word	0x00000e40
        /*03e8*/ 	.word	0x000000ff
        /*03ec*/ 	.word	0x00000180
        /*03f0*/ 	.short	0x0100
        /*03f2*/ 	.byte	0x04
	.zero		1


	//   ....[48]....
        /*03f4*/ 	.word	0x00000e50
        /*03f8*/ 	.word	0x000000ff
        /*03fc*/ 	.word	0x00000178
        /*0400*/ 	.short	0x0100
        /*0402*/ 	.byte	0x04
	.zero		1


	//   ....[49]....
        /*0404*/ 	.word	0x00000e60
        /*0408*/ 	.word	0x000000ff
        /*040c*/ 	.word	0x00000188
        /*0410*/ 	.short	0x0100
        /*0412*/ 	.byte	0x04
	.zero		1


	//   ....[50]....
        /*0414*/ 	.word	0x000019a0
        /*0418*/ 	.word	0x00000000
        /*041c*/ 	.word	0x00000180
        /*0420*/ 	.short	0x010a
        /*0422*/ 	.byte	0xff
	.zero		1


	//   ....[51]....
        /*0424*/ 	.word	0x000019d0
        /*0428*/ 	.word	0x00000000
        /*042c*/ 	.word	0x00000170
        /*0430*/ 	.short	0x0101
        /*0432*/ 	.byte	0xff
	.zero		1


	//   ....[52]....
        /*0434*/ 	.word	0x00001aa0
        /*0438*/ 	.word	0x000000ff
        /*043c*/ 	.word	0x00000068
        /*0440*/ 	.short	0x010a
        /*0442*/ 	.byte	0x04
	.zero		1


	//   ....[53]....
        /*0444*/ 	.word	0x00001b20
        /*0448*/ 	.word	0x000000ff
        /*044c*/ 	.word	0x00000068
        /*0450*/ 	.short	0x010a
        /*0452*/ 	.byte	0x21
	.zero		1


	//   ....[54]....
        /*0454*/ 	.word	0x00001cb0
        /*0458*/ 	.word	0x000000ff
        /*045c*/ 	.word	0x00000068
        /*0460*/ 	.short	0x010a
        /*0462*/ 	.byte	0x08
	.zero		1


	//   ....[55]....
        /*0464*/ 	.word	0x00001de0
        /*0468*/ 	.word	0x000000ff
        /*046c*/ 	.word	0x00000108
        /*0470*/ 	.short	0x0101
        /*0472*/ 	.byte	0x06
	.zero		1


	//   ....[56]....
        /*0474*/ 	.word	0x00001e00
        /*0478*/ 	.word	0x000000ff
        /*047c*/ 	.word	0x00000068
        /*0480*/ 	.short	0x010a
        /*0482*/ 	.byte	0x04
	.zero		1


	//   ....[57]....
        /*0484*/ 	.word	0x00001e80
        /*0488*/ 	.word	0x000000ff
        /*048c*/ 	.word	0x00000068
        /*0490*/ 	.short	0x010a
        /*0492*/ 	.byte	0x11
	.zero		1


	//   ....[58]....
        /*0494*/ 	.word	0x00002030
        /*0498*/ 	.word	0x000000ff
        /*049c*/ 	.word	0x00000068
        /*04a0*/ 	.short	0x010a
        /*04a2*/ 	.byte	0x07
	.zero		1


	//   ....[59]....
        /*04a4*/ 	.word	0x00002170
        /*04a8*/ 	.word	0x00000003
        /*04ac*/ 	.word	0x00000110
        /*04b0*/ 	.short	0x010a
        /*04b2*/ 	.byte	0xff
	.zero		1


	//   ....[60]....
        /*04b4*/ 	.word	0x000022c0
        /*04b8*/ 	.word	0x00000000
        /*04bc*/ 	.word	0x00000000
        /*04c0*/ 	.short	0x0101
        /*04c2*/ 	.byte	0xff
	.zero		1


	//   ....[61]....
        /*04c4*/ 	.word	0x00002880
        /*04c8*/ 	.word	0x000000ff
        /*04cc*/ 	.word	0x00000000
        /*04d0*/ 	.short	0x010a
        /*04d2*/ 	.byte	0x04
	.zero		1


	//   ....[62]....
        /*04d4*/ 	.word	0x00002910
        /*04d8*/ 	.word	0x000000ff
        /*04dc*/ 	.word	0x00000000
        /*04e0*/ 	.short	0x010a
        /*04e2*/ 	.byte	0x05
	.zero		1


	//   ....[63]....
        /*04e4*/ 	.word	0x000029a0
        /*04e8*/ 	.word	0x000000ff
        /*04ec*/ 	.word	0x00000000
        /*04f0*/ 	.short	0x010a
        /*04f2*/ 	.byte	0x05
	.zero		1


	//   ....[64]....
        /*04f4*/ 	.word	0x00002a30
        /*04f8*/ 	.word	0x000000ff
        /*04fc*/ 	.word	0x00000000
        /*0500*/ 	.short	0x010a
        /*0502*/ 	.byte	0x05
	.zero		1


	//   ....[65]....
        /*0504*/ 	.word	0x00002ac0
        /*0508*/ 	.word	0x000000ff
        /*050c*/ 	.word	0x00000000
        /*0510*/ 	.short	0x010a
        /*0512*/ 	.byte	0x05
	.zero		1


	//   ....[66]....
        /*0514*/ 	.word	0x00002b50
        /*0518*/ 	.word	0x000000ff
        /*051c*/ 	.word	0x00000000
        /*0520*/ 	.short	0x010a
        /*0522*/ 	.byte	0x05
	.zero		1


	//   ....[67]....
        /*0524*/ 	.word	0x00002be0
        /*0528*/ 	.word	0x000000ff
        /*052c*/ 	.word	0x00000000
        /*0530*/ 	.short	0x010a
        /*0532*/ 	.byte	0x05
	.zero		1


	//   ....[68]....
        /*0534*/ 	.word	0x00002c70
        /*0538*/ 	.word	0x000000ff
        /*053c*/ 	.word	0x00000000
        /*0540*/ 	.short	0x010a
        /*0542*/ 	.byte	0x05
	.zero		1


	//   ....[69]....
        /*0544*/ 	.word	0x00002d00
        /*0548*/ 	.word	0x000000ff
        /*054c*/ 	.word	0x00000000
        /*0550*/ 	.short	0x010a
        /*0552*/ 	.byte	0x05
	.zero		1


	//   ....[70]....
        /*0554*/ 	.word	0x00002d90
        /*0558*/ 	.word	0x000000ff
        /*055c*/ 	.word	0x00000000
        /*0560*/ 	.short	0x010a
        /*0562*/ 	.byte	0x05
	.zero		1


	//   ....[71]....
        /*0564*/ 	.word	0x00002e20
        /*0568*/ 	.word	0x000000ff
        /*056c*/ 	.word	0x00000000
        /*0570*/ 	.short	0x010a
        /*0572*/ 	.byte	0x05
	.zero		1


	//   ....[72]....
        /*0574*/ 	.word	0x00002eb0
        /*0578*/ 	.word	0x000000ff
        /*057c*/ 	.word	0x00000000
        /*0580*/ 	.short	0x010a
        /*0582*/ 	.byte	0x05
	.zero		1


	//   ....[73]....
        /*0584*/ 	.word	0x00002f50
        /*0588*/ 	.word	0x00000000
        /*058c*/ 	.word	0x00000000
        /*0590*/ 	.short	0x010a
        /*0592*/ 	.byte	0xff
	.zero		1


	//   ....[74]....
        /*0594*/ 	.word	0x00003070
        /*0598*/ 	.word	0x00000002
        /*059c*/ 	.word	0x00000170
        /*05a0*/ 	.short	0x010a
        /*05a2*/ 	.byte	0xff
	.zero		1


	//   ....[75]....
        /*05a4*/ 	.word	0x000030e0
        /*05a8*/ 	.word	0x00000002
        /*05ac*/ 	.word	0x00000000
        /*05b0*/ 	.short	0x0101
        /*05b2*/ 	.byte	0xff
	.zero		1


	//   ....[76]....
        /*05b4*/ 	.word	0x00003100
        /*05b8*/ 	.word	0x000000ff
        /*05bc*/ 	.word	0x00000120
        /*05c0*/ 	.short	0x010a
        /*05c2*/ 	.byte	0x04
	.zero		1


	//   ....[77]....
        /*05c4*/ 	.word	0x00003220
        /*05c8*/ 	.word	0x00000002
        /*05cc*/ 	.word	0x00000110
        /*05d0*/ 	.short	0x010a
        /*05d2*/ 	.byte	0xff
	.zero		1


	//   ....[78]....
        /*05d4*/ 	.word	0x00003320
        /*05d8*/ 	.word	0x00000002
        /*05dc*/ 	.word	0x00000000
        /*05e0*/ 	.short	0x0101
        /*05e2*/ 	.byte	0xff
	.zero		1


	//   ....[79]....
        /*05e4*/ 	.word	0x000033b0
        /*05e8*/ 	.word	0x000000ff
        /*05ec*/ 	.word	0x00000120
        /*05f0*/ 	.short	0x0106
        /*05f2*/ 	.byte	0x04
	.zero		1


	//   ....[80]....
        /*05f4*/ 	.word	0x000033d0
        /*05f8*/ 	.word	0x000000ff
        /*05fc*/ 	.word	0x00000120
        /*0600*/ 	.short	0x010a
        /*0602*/ 	.byte	0x04
	.zero		1


	//   ....[81]....
        /*0604*/ 	.word	0x00003460
        /*0608*/ 	.word	0x000000ff
        /*060c*/ 	.word	0x00000120
        /*0610*/ 	.short	0x0106
        /*0612*/ 	.byte	0x07
	.zero		1


	//   ....[82]....
        /*0614*/ 	.word	0x000034a0
        /*0618*/ 	.word	0x00000000
        /*061c*/ 	.word	0x00000120
        /*0620*/ 	.short	0x010a
        /*0622*/ 	.byte	0xff
	.zero		1


	//   ....[83]....
        /*0624*/ 	.word	0x000039f0
        /*0628*/ 	.word	0x00000000
        /*062c*/ 	.word	0x00000110
        /*0630*/ 	.short	0x010a
        /*0632*/ 	.byte	0xff
	.zero		1


	//   ....[84]....
        /*0634*/ 	.word	0x00003af0
        /*0638*/ 	.word	0x00000003
        /*063c*/ 	.word	0x00000000
        /*0640*/ 	.short	0x0101
        /*0642*/ 	.byte	0xff
	.zero		1


	//   ....[85]....
        /*0644*/ 	.word	0x00003b00
        /*0648*/ 	.word	0x000000ff
        /*064c*/ 	.word	0x00000000
        /*0650*/ 	.short	0x010a
        /*0652*/ 	.byte	0x04
	.zero		1


	//   ....[86]....
        /*0654*/ 	.word	0x00003b80
        /*0658*/ 	.word	0x000000ff
        /*065c*/ 	.word	0x00000150
        /*0660*/ 	.short	0x010a
        /*0662*/ 	.byte	0x1f
	.zero		1


	//   ....[87]....
        /*0664*/ 	.word	0x00003c60
        /*0668*/ 	.word	0x000000ff
        /*066c*/ 	.word	0x00000000
        /*0670*/ 	.short	0x010a
        /*0672*/ 	.byte	0x05
	.zero		1


	//   ....[88]....
        /*0674*/ 	.word	0x00003da0
        /*0678*/ 	.word	0x000000ff
        /*067c*/ 	.word	0x00000000
        /*0680*/ 	.short	0x010a
        /*0682*/ 	.byte	0x04
	.zero		1


	//   ....[89]....
        /*0684*/ 	.word	0x00004030
        /*0688*/ 	.word	0x000000ff
        /*068c*/ 	.word	0x00000000
        /*0690*/ 	.short	0x010a
        /*0692*/ 	.byte	0x04
	.zero		1


	//   ....[90]....
        /*0694*/ 	.word	0x000040c0
        /*0698*/ 	.word	0x000000ff
        /*069c*/ 	.word	0x00000000
        /*06a0*/ 	.short	0x010a
        /*06a2*/ 	.byte	0x05
	.zero		1


	//   ....[91]....
        /*06a4*/ 	.word	0x00004150
        /*06a8*/ 	.word	0x000000ff
        /*06ac*/ 	.word	0x00000000
        /*06b0*/ 	.short	0x010a
        /*06b2*/ 	.byte	0x05
	.zero		1


	//   ....[92]....
        /*06b4*/ 	.word	0x000041e0
        /*06b8*/ 	.word	0x000000ff
        /*06bc*/ 	.word	0x00000000
        /*06c0*/ 	.short	0x010a
        /*06c2*/ 	.byte	0x04
	.zero		1


	//   ....[93]....
        /*06c4*/ 	.word	0x000046c0
        /*06c8*/ 	.word	0x00000008
        /*06cc*/ 	.word	0x00000110
        /*06d0*/ 	.short	0x010a
        /*06d2*/ 	.byte	0xff
	.zero		1


	//   ....[94]....
        /*06d4*/ 	.word	0x00004830
        /*06d8*/ 	.word	0x00000000
        /*06dc*/ 	.word	0x00000000
        /*06e0*/ 	.short	0x0101
        /*06e2*/ 	.byte	0xff
	.zero		1


	//   ....[95]....
        /*06e4*/ 	.word	0x00004d00
        /*06e8*/ 	.word	0x000000ff
        /*06ec*/ 	.word	0x00000108
        /*06f0*/ 	.short	0x010a
        /*06f2*/ 	.byte	0x18
	.zero		1


	//   ....[96]....
        /*06f4*/ 	.word	0x00004ed0
        /*06f8*/ 	.word	0x000000ff
        /*06fc*/ 	.word	0x000000e8
        /*0700*/ 	.short	0x010a
        /*0702*/ 	.byte	0x04
	.zero		1


	//   ....[97]....
        /*0704*/ 	.word	0x000050b0
        /*0708*/ 	.word	0x000000ff
        /*070c*/ 	.word	0x000000d0
        /*0710*/ 	.short	0x010b
        /*0712*/ 	.byte	0x04
	.zero		1


	//   ....[98]....
        /*0714*/ 	.word	0x000050c0
        /*0718*/ 	.word	0x000000ff
        /*071c*/ 	.word	0x00000000
        /*0720*/ 	.short	0x0101
        /*0722*/ 	.byte	0x07
	.zero		1


	//   ....[99]....
        /*0724*/ 	.word	0x000050d0
        /*0728*/ 	.word	0x000000ff
        /*072c*/ 	.word	0x000000e8
        /*0730*/ 	.short	0x010a
        /*0732*/ 	.byte	0x05
	.zero		1


	//   ....[100]....
        /*0734*/ 	.word	0x00005320
        /*0738*/ 	.word	0x000000ff
        /*073c*/ 	.word	0x000000d0
        /*0740*/ 	.short	0x010b
        /*0742*/ 	.byte	0x05
	.zero		1


	//   ....[101]....
        /*0744*/ 	.word	0x00005330
        /*0748*/ 	.word	0x000000ff
        /*074c*/ 	.word	0x00000000
        /*0750*/ 	.short	0x0101
        /*0752*/ 	.byte	0x04
	.zero		1


	//   ....[102]....
        /*0754*/ 	.word	0x00005380
        /*0758*/ 	.word	0x000000ff
        /*075c*/ 	.word	0x00000000
        /*0760*/ 	.short	0x010a
        /*0762*/ 	.byte	0x04
	.zero		1


	//   ....[103]....
        /*0764*/ 	.word	0x00005410
        /*0768*/ 	.word	0x000000ff
        /*076c*/ 	.word	0x00000000
        /*0770*/ 	.short	0x010a
        /*0772*/ 	.byte	0x05
	.zero		1


	//   ....[104]....
        /*0774*/ 	.word	0x000054b0
        /*0778*/ 	.word	0x00000000
        /*077c*/ 	.word	0x00000000
        /*0780*/ 	.short	0x010a
        /*0782*/ 	.byte	0xff
	.zero		1


	//   ....[105]....
        /*0784*/ 	.word	0x00005810
        /*0788*/ 	.word	0x00000000
        /*078c*/ 	.word	0x00000110
        /*0790*/ 	.short	0x010a
        /*0792*/ 	.byte	0xff
	.zero		1


	//   ....[106]....
        /*0794*/ 	.word	0x000058e0
        /*0798*/ 	.word	0x00000000
        /*079c*/ 	.word	0x00000000
        /*07a0*/ 	.short	0x0101
        /*07a2*/ 	.byte	0xff
	.zero		1


	//   ....[107]....
        /*07a4*/ 	.word	0x000064f0
        /*07a8*/ 	.word	0x00000002
        /*07ac*/ 	.word	0x000000d0
        /*07b0*/ 	.short	0x010a
        /*07b2*/ 	.byte	0xff
	.zero		1


	//   ....[108]....
        /*07b4*/ 	.word	0x00006530
        /*07b8*/ 	.word	0x0000001b
        /*07bc*/ 	.word	0x00000130
        /*07c0*/ 	.short	0x010a
        /*07c2*/ 	.byte	0xff
	.zero		1


	//   ....[109]....
        /*07c4*/ 	.word	0x00006620
        /*07c8*/ 	.word	0x00000002
        /*07cc*/ 	.word	0x000000d0
        /*07d0*/ 	.short	0x010a
        /*07d2*/ 	.byte	0xff
	.zero		1


	//   ....[110]....
        /*07d4*/ 	.word	0x000067b0
        /*07d8*/ 	.word	0x0000001b
        /*07dc*/ 	.word	0x00000130
        /*07e0*/ 	.short	0x010a
        /*07e2*/ 	.byte	0xff
	.zero		1


	//   ....[111]....
        /*07e4*/ 	.word	0x00006f80
        /*07e8*/ 	.word	0x00000000
        /*07ec*/ 	.word	0x00000000
        /*07f0*/ 	.short	0x0101
        /*07f2*/ 	.byte	0xff
	.zero		1


	//   ....[112]....
        /*07f4*/ 	.word	0x00006f90
        /*07f8*/ 	.word	0x00000002
        /*07fc*/ 	.word	0x000000d0
        /*0800*/ 	.short	0x010a
        /*0802*/ 	.byte	0xff
	.zero		1


	//   ....[113]....
        /*0804*/ 	.word	0x00007050
        /*0808*/ 	.word	0x00000002
        /*080c*/ 	.word	0x000000d0
        /*0810*/ 	.short	0x010a
        /*0812*/ 	.byte	0xff
	.zero		1


	//   ....[114]....
        /*0814*/ 	.word	0x000073f0
        /*0818*/ 	.word	0x000000ff
        /*081c*/ 	.word	0x00000000
        /*0820*/ 	.short	0x0101
        /*0822*/ 	.byte	0x04
	.zero		1


	//   ....[115]....
        /*0824*/ 	.word	0x00007950
        /*0828*/ 	.word	0x00000000
        /*082c*/ 	.word	0x00000000
        /*0830*/ 	.short	0x0101
        /*0832*/ 	.byte	0xff
	.zero		1


	//   ....[116]....
        /*0834*/ 	.word	0x00007c00
        /*0838*/ 	.word	0x000000ff
        /*083c*/ 	.word	0x00000000
        /*0840*/ 	.short	0x0101
        /*0842*/ 	.byte	0x04
	.zero		1


	//   ....[117]....
        /*0844*/ 	.word	0x00007c20
        /*0848*/ 	.word	0x00000000
        /*084c*/ 	.word	0x00000180
        /*0850*/ 	.short	0x010a
        /*0852*/ 	.byte	0xff
	.zero		1


	//   ....[118]....
        /*0854*/ 	.word	0x00007c80
        /*0858*/ 	.word	0x00000000
        /*085c*/ 	.word	0x00000068
        /*0860*/ 	.short	0x010a
        /*0862*/ 	.byte	0xff
	.zero		1


	//   ....[119]....
        /*0864*/ 	.word	0x00007ce0
        /*0868*/ 	.word	0x00000000
        /*086c*/ 	.word	0x00000068
        /*0870*/ 	.short	0x010a
        /*0872*/ 	.byte	0xff
	.zero		1


	//   ....[120]....
        /*0874*/ 	.word	0x00007d30
        /*0878*/ 	.word	0x00000003
        /*087c*/ 	.word	0x00000110
        /*0880*/ 	.short	0x010a
        /*0882*/ 	.byte	0xff
	.zero		1


	//   ....[121]....
        /*0884*/ 	.word	0x00007d90
        /*0888*/ 	.word	0x00000000
        /*088c*/ 	.word	0x00000000
        /*0890*/ 	.short	0x010a
        /*0892*/ 	.byte	0xff
	.zero		1


	//   ....[122]....
        /*0894*/ 	.word	0x00007df0
        /*0898*/ 	.word	0x00000000
        /*089c*/ 	.word	0x00000000
        /*08a0*/ 	.short	0x010a
        /*08a2*/ 	.byte	0xff
	.zero		1


	//   ....[123]....
        /*08a4*/ 	.word	0x00007e50
        /*08a8*/ 	.word	0x00000000
        /*08ac*/ 	.word	0x00000000
        /*08b0*/ 	.short	0x010a
        /*08b2*/ 	.byte	0xff
	.zero		1


	//   ....[124]....
        /*08b4*/ 	.word	0x00007eb0
        /*08b8*/ 	.word	0x00000000
        /*08bc*/ 	.word	0x00000000
        /*08c0*/ 	.short	0x010a
        /*08c2*/ 	.byte	0xff
	.zero		1


	//   ....[125]....
        /*08c4*/ 	.word	0x00007f10
        /*08c8*/ 	.word	0x00000000
        /*08cc*/ 	.word	0x00000000
        /*08d0*/ 	.short	0x010a
        /*08d2*/ 	.byte	0xff
	.zero		1


	//   ....[126]....
        /*08d4*/ 	.word	0x00007f70
        /*08d8*/ 	.word	0x00000000
        /*08dc*/ 	.word	0x00000000
        /*08e0*/ 	.short	0x010a
        /*08e2*/ 	.byte	0xff
	.zero		1


	//   ....[127]....
        /*08e4*/ 	.word	0x00007fd0
        /*08e8*/ 	.word	0x00000000
        /*08ec*/ 	.word	0x00000000
        /*08f0*/ 	.short	0x010a
        /*08f2*/ 	.byte	0xff
	.zero		1


	//   ....[128]....
        /*08f4*/ 	.word	0x00008030
        /*08f8*/ 	.word	0x00000000
        /*08fc*/ 	.word	0x00000000
        /*0900*/ 	.short	0x010a
        /*0902*/ 	.byte	0xff
	.zero		1


	//   ....[129]....
        /*0904*/ 	.word	0x00008090
        /*0908*/ 	.word	0x00000000
        /*090c*/ 	.word	0x00000000
        /*0910*/ 	.short	0x010a
        /*0912*/ 	.byte	0xff
	.zero		1


	//   ....[130]....
        /*0914*/ 	.word	0x000080f0
        /*0918*/ 	.word	0x00000000
        /*091c*/ 	.word	0x00000000
        /*0920*/ 	.short	0x010a
        /*0922*/ 	.byte	0xff
	.zero		1


	//   ....[131]....
        /*0924*/ 	.word	0x00008150
        /*0928*/ 	.word	0x00000000
        /*092c*/ 	.word	0x00000000
        /*0930*/ 	.short	0x010a
        /*0932*/ 	.byte	0xff
	.zero		1


	//   ....[132]....
        /*0934*/ 	.word	0x000081b0
        /*0938*/ 	.word	0x00000000
        /*093c*/ 	.word	0x00000000
        /*0940*/ 	.short	0x010a
        /*0942*/ 	.byte	0xff
	.zero		1


	//   ....[133]....
        /*0944*/ 	.word	0x00008200
        /*0948*/ 	.word	0x00000002
        /*094c*/ 	.word	0x00000170
        /*0950*/ 	.short	0x010a
        /*0952*/ 	.byte	0xff
	.zero		1


	//   ....[134]....
        /*0954*/ 	.word	0x00008260
        /*0958*/ 	.word	0x00000002
        /*095c*/ 	.word	0x00000120
        /*0960*/ 	.short	0x010a
        /*0962*/ 	.byte	0xff
	.zero		1


	//   ....[135]....
        /*0964*/ 	.word	0x000082b0
        /*0968*/ 	.word	0x00000002
        /*096c*/ 	.word	0x00000110
        /*0970*/ 	.short	0x010a
        /*0972*/ 	.byte	0xff
	.zero		1


	//   ....[136]....
        /*0974*/ 	.word	0x00008310
        /*0978*/ 	.word	0x00000000
        /*097c*/ 	.word	0x00000120
        /*0980*/ 	.short	0x010a
        /*0982*/ 	.byte	0xff
	.zero		1


	//   ....[137]....
        /*0984*/ 	.word	0x00008360
        /*0988*/ 	.word	0x00000000
        /*098c*/ 	.word	0x00000110
        /*0990*/ 	.short	0x010a
        /*0992*/ 	.byte	0xff
	.zero		1


	//   ....[138]....
        /*0994*/ 	.word	0x000083c0
        /*0998*/ 	.word	0x00000002
        /*099c*/ 	.word	0x00000150
        /*09a0*/ 	.short	0x010a
        /*09a2*/ 	.byte	0xff
	.zero		1


	//   ....[139]....
        /*09a4*/ 	.word	0x00008420
        /*09a8*/ 	.word	0x00000000
        /*09ac*/ 	.word	0x00000000
        /*09b0*/ 	.short	0x010a
        /*09b2*/ 	.byte	0xff
	.zero		1


	//   ....[140]....
        /*09b4*/ 	.word	0x00008480
        /*09b8*/ 	.word	0x00000000
        /*09bc*/ 	.word	0x00000000
        /*09c0*/ 	.short	0x010a
        /*09c2*/ 	.byte	0xff
	.zero		1


	//   ....[141]....
        /*09c4*/ 	.word	0x000084e0
        /*09c8*/ 	.word	0x00000000
        /*09cc*/ 	.word	0x00000000
        /*09d0*/ 	.short	0x010a
        /*09d2*/ 	.byte	0xff
	.zero		1


	//   ....[142]....
        /*09d4*/ 	.word	0x00008540
        /*09d8*/ 	.word	0x00000000
        /*09dc*/ 	.word	0x00000000
        /*09e0*/ 	.short	0x010a
        /*09e2*/ 	.byte	0xff
	.zero		1


	//   ....[143]....
        /*09e4*/ 	.word	0x000085a0
        /*09e8*/ 	.word	0x00000000
        /*09ec*/ 	.word	0x00000000
        /*09f0*/ 	.short	0x010a
        /*09f2*/ 	.byte	0xff
	.zero		1


	//   ....[144]....
        /*09f4*/ 	.word	0x000085f0
        /*09f8*/ 	.word	0x00000008
        /*09fc*/ 	.word	0x00000110
        /*0a00*/ 	.short	0x010a
        /*0a02*/ 	.byte	0xff
	.zero		1


	//   ....[145]....
        /*0a04*/ 	.word	0x00008650
        /*0a08*/ 	.word	0x00000000
        /*0a0c*/ 	.word	0x00000108
        /*0a10*/ 	.short	0x010a
        /*0a12*/ 	.byte	0xff
	.zero		1


	//   ....[146]....
        /*0a14*/ 	.word	0x000086b0
        /*0a18*/ 	.word	0x00000000
        /*0a1c*/ 	.word	0x000000e8
        /*0a20*/ 	.short	0x010a
        /*0a22*/ 	.byte	0xff
	.zero		1


	//   ....[147]....
        /*0a24*/ 	.word	0x00008710
        /*0a28*/ 	.word	0x00000002
        /*0a2c*/ 	.word	0x000000e8
        /*0a30*/ 	.short	0x010a
        /*0a32*/ 	.byte	0xff
	.zero		1


	//   ....[148]....
        /*0a34*/ 	.word	0x00008770
        /*0a38*/ 	.word	0x00000000
        /*0a3c*/ 	.word	0x00000000
        /*0a40*/ 	.short	0x010a
        /*0a42*/ 	.byte	0xff
	.zero		1


	//   ....[149]....
        /*0a44*/ 	.word	0x000087d0
        /*0a48*/ 	.word	0x00000000
        /*0a4c*/ 	.word	0x00000000
        /*0a50*/ 	.short	0x010a
        /*0a52*/ 	.byte	0xff
	.zero		1


	//   ....[150]....
        /*0a54*/ 	.word	0x00008820
        /*0a58*/ 	.word	0x00000000
        /*0a5c*/ 	.word	0x00000110
        /*0a60*/ 	.short	0x010a
        /*0a62*/ 	.byte	0xff
	.zero		1


	//   ....[151]....
        /*0a64*/ 	.word	0x00008870
        /*0a68*/ 	.word	0x00000002
        /*0a6c*/ 	.word	0x000000d0
        /*0a70*/ 	.short	0x010a
        /*0a72*/ 	.byte	0xff
	.zero		1


	//   ....[152]....
        /*0a74*/ 	.word	0x000088c0
        /*0a78*/ 	.word	0x0000001b
        /*0a7c*/ 	.word	0x00000130
        /*0a80*/ 	.short	0x010a
        /*0a82*/ 	.byte	0xff
	.zero		1


	//   ....[153]....
        /*0a84*/ 	.word	0x00008910
        /*0a88*/ 	.word	0x00000002
        /*0a8c*/ 	.word	0x000000d0
        /*0a90*/ 	.short	0x010a
        /*0a92*/ 	.byte	0xff
	.zero		1


	//----- nvinfo : EIATTR_NUM_MBARRIERS
	.align		4
.L_47:
        /*0a94*/ 	.byte	0x03, 0x38
        /*0a96*/ 	.short	0x0032


	//----- nvinfo : EIATTR_EXIT_INSTR_OFFSETS
	.align		4
        /*0a98*/ 	.byte	0x04, 0x1c
        /*0a9a*/ 	.short	(.L_49 - .L_48)


	//   ....[0]....
.L_48:
        /*0a9c*/ 	.word	0x00002f80


	//   ....[1]....
        /*0aa0*/ 	.word	0x00003470


	//   ....[2]....
        /*0aa4*/ 	.word	0x000034d0


	//   ....[3]....
        /*0aa8*/ 	.word	0x00004440


	//   ....[4]....
        /*0aac*/ 	.word	0x000054e0


	//   ....[5]....
        /*0ab0*/ 	.word	0x00005520


	//   ....[6]....
        /*0ab4*/ 	.word	0x00007af0


	//   ....[7]....
        /*0ab8*/ 	.word	0x00007b70


	//   ....[8]....
        /*0abc*/ 	.word	0x00007ba0


	//   ....[9]....
        /*0ac0*/ 	.word	0x00007c10


	//----- nvinfo : EIATTR_MAX_THREADS
	.align		4
.L_49:
        /*0ac4*/ 	.byte	0x04, 0x05
        /*0ac6*/ 	.short	(.L_51 - .L_50)
.L_50:
        /*0ac8*/ 	.word	0x00000100
        /*0acc*/ 	.word	0x00000001
        /*0ad0*/ 	.word	0x00000001


	//----- nvinfo : EIATTR_CRS_STACK_SIZE
	.align		4
.L_51:
        /*0ad4*/ 	.byte	0x04, 0x1e
        /*0ad6*/ 	.short	(.L_53 - .L_52)
.L_52:
        /*0ad8*/ 	.word	0x00000000


	//----- nvinfo : EIATTR_CBANK_PARAM_SIZE
	.align		4
.L_53:
        /*0adc*/ 	.byte	0x03, 0x19
        /*0ade*/ 	.short	0x0800


	//----- nvinfo : EIATTR_PARAM_CBANK
	.align		4
        /*0ae0*/ 	.byte	0x04, 0x0a
        /*0ae2*/ 	.short	(.L_55 - .L_54)
	.align		4
.L_54:
        /*0ae4*/ 	.word	index@(.nv.constant0._ZN7cutlass13device_kernelINS_4gemm6kernel13GemmUniversalIN4cute5tupleIJiiiiEEENS1_10collective13CollectiveMmaINS1_35MainloopSm100TmaUmmaWarpSpecializedILi13ELi2ELi4ENS5_IJNS4_1CILi2EEENSA_ILi1EEESC_EEEEENS5_IJNSA_ILi64EEESF_SF_EEENS_10bfloat16_tENS5_IJlSC_lEEESH_SI_NS4_8TiledMMAINS4_8MMA_AtomIJNS4_20SM100_MMA_F16BF16_SSISH_SH_fLi64ELi64ELNS4_4UMMA5MajorE0ELSN_0ELNSM_7ScaleInE0ELSO_0EEEEEENS4_6LayoutINS5_IJSC_SC_SC_EEENS5_IJNSA_ILi0EEEST_ST_EEEEENS5_IJNS4_10UnderscoreESW_SW_EEEEENS4_13SM90_TMA_LOADENS4_14ComposedLayoutINS4_7SwizzleILi3ELi4ELi3EEENS4_18smem_ptr_flag_bitsILi16EEENSR_INS5_IJNSA_ILi8EEESF_EEENS5_IJSF_SC_EEEEEEEvNS4_8identityENS4_23SM90_TMA_LOAD_MULTICASTES19_vS1A_EENS_8epilogue10collective18CollectiveEpilogueINS1D_23Sm100TmaWarpSpecializedILi3ELi2ELi16ELb1ELb0EEEJSG_NS5_IJNSR_ISF_SC_EENSR_INSA_ILi32EEESC_EEEEESH_SI_SH_SI_NS1D_6fusion15FusionCallbacksIS1H_NS1M_17LinearCombinationISH_fSH_fLNS_15FloatRoundStyleE2EEESG_S1L_JEEENS4_5SM1004TMEM4LOAD26SM100_TMEM_LOAD_16dp256b4xESZ_NS10_INS11_ILi2ELi4ELi3EEES14_NSR_INS5_IJS15_S1J_EEENS5_IJS1J_SC_EEEEEEENS4_17SM75_U32x4_LDSM_NENS4_14SM90_TMA_STOREES20_NS4_17SM90_U32x4_STSM_NENS4_39AutoVectorizingCopyWithAssumedAlignmentILi128EEEEEEvvEEEEvNT_6ParamsE)
        /*0ae8*/ 	.short	0x0380
        /*0aea*/ 	.short	0x0800


	//----- nvinfo : EIATTR_SW_WAR
	.align		4
.L_55:
        /*0aec*/ 	.byte	0x04, 0x36
        /*0aee*/ 	.short	(.L_57 - .L_56)
.L_56:
        /*0af0*/ 	.word	0x00000008
.L_57:


//--------------------- .nv.callgraph             --------------------------
	.section	.nv.callgraph,"",@"SHT_CUDA_CALLGRAPH"
	.align	4
	.sectionentsize	8
	.align		4
        /*0000*/ 	.word	0x00000000
	.align		4
        /*0004*/ 	.word	0xffffffff
	.align		4
        /*0008*/ 	.word	index@(_ZN7cutlass13device_kernelINS_4gemm6kernel13GemmUniversalIN4cute5tupleIJiiiiEEENS1_10collective13CollectiveMmaINS1_35MainloopSm100TmaUmmaWarpSpecializedILi13ELi2ELi4ENS5_IJNS4_1CILi2EEENSA_ILi1EEESC_EEEEENS5_IJNSA_ILi64EEESF_SF_EEENS_10bfloat16_tENS5_IJlSC_lEEESH_SI_NS4_8TiledMMAINS4_8MMA_AtomIJNS4_20SM100_MMA_F16BF16_SSISH_SH_fLi64ELi64ELNS4_4UMMA5MajorE0ELSN_0ELNSM_7ScaleInE0ELSO_0EEEEEENS4_6LayoutINS5_IJSC_SC_SC_EEENS5_IJNSA_ILi0EEEST_ST_EEEEENS5_IJNS4_10UnderscoreESW_SW_EEEEENS4_13SM90_TMA_LOADENS4_14ComposedLayoutINS4_7SwizzleILi3ELi4ELi3EEENS4_18smem_ptr_flag_bitsILi16EEENSR_INS5_IJNSA_ILi8EEESF_EEENS5_IJSF_SC_EEEEEEEvNS4_8identityENS4_23SM90_TMA_LOAD_MULTICASTES19_vS1A_EENS_8epilogue10collective18CollectiveEpilogueINS1D_23Sm100TmaWarpSpecializedILi3ELi2ELi16ELb1ELb0EEEJSG_NS5_IJNSR_ISF_SC_EENSR_INSA_ILi32EEESC_EEEEESH_SI_SH_SI_NS1D_6fusion15FusionCallbacksIS1H_NS1M_17LinearCombinationISH_fSH_fLNS_15FloatRoundStyleE2EEESG_S1L_JEEENS4_5SM1004TMEM4LOAD26SM100_TMEM_LOAD_16dp256b4xESZ_NS10_INS11_ILi2ELi4ELi3EEES14_NSR_INS5_IJS15_S1J_EEENS5_IJS1J_SC_EEEEEEENS4_17SM75_U32x4_LDSM_NENS4_14SM90_TMA_STOREES20_NS4_17SM90_U32x4_STSM_NENS4_39AutoVectorizingCopyWithAssumedAlignmentILi128EEEEEEvvEEEEvNT_6ParamsE)
	.align		4
        /*000c*/ 	.word	index@(__assertfail)
	.align		4
        /*0010*/ 	.word	0x00000000
	.align		4
        /*0014*/ 	.word	0xfffffffe
	.align		4
        /*0018*/ 	.word	0x00000000
	.align		4
        /*001c*/ 	.word	0xfffffffd
	.align		4
        /*0020*/ 	.word	0x00000000
	.align		4
        /*0024*/ 	.word	0xfffffffc


//--------------------- .nv.constant4             --------------------------
	.section	.nv.constant4,"a",@progbits
	.align	8
	.align		8
.nv.constant4:
        /*0000*/ 	.dword	__assertfail
	.align		8
        /*0008*/ 	.dword	__unnamed_1
	.align		8
        /*0010*/ 	.dword	__unnamed_2
	.align		8
        /*0018*/ 	.dword	_ZN40_INTERNAL_40af86d4_4_k_cu_1b02c229_260444cuda3std3__45__cpo5beginE
	.align		8
        /*0020*/ 	.dword	_ZN40_INTERNAL_40af86d4_4_k_cu_1b02c229_260444cuda3std3__45__cpo3endE
	.align		8
        /*0028*/ 	.dword	_ZN40_INTERNAL_40af86d4_4_k_cu_1b02c229_260444cuda3std3__45__cpo6cbeginE
	.align		8
        /*0030*/ 	.dword	_ZN40_INTERNAL_40af86d4_4_k_cu_1b02c229_260444cuda3std3__45__cpo4cendE
	.align		8
        /*0038*/ 	.dword	_ZN40_INTERNAL_40af86d4_4_k_cu_1b02c229_260444cuda3std3__442_GLOBAL__N__40af86d4_4_k_cu_1b02c229_260446ignoreE
	.align		8
        /*0040*/ 	.dword	_ZN40_INTERNAL_40af86d4_4_k_cu_1b02c229_260444cuda3std3__419piecewise_constructE
	.align		8
        /*0048*/ 	.dword	_ZN40_INTERNAL_40af86d4_4_k_cu_1b02c229_260444cuda3std3__48in_placeE
	.align		8
        /*0050*/ 	.dword	_ZN40_INTERNAL_40af86d4_4_k_cu_1b02c229_260444cuda3std6ranges3__45__cpo4swapE
	.align		8
        /*0058*/ 	.dword	_ZN40_INTERNAL_40af86d4_4_k_cu_1b02c229_260444cuda3std6ranges3__45__cpo9iter_moveE
	.align		8
        /*0060*/ 	.dword	_ZN40_INTERNAL_40af86d4_4_k_cu_1b02c229_260444cute7productE
	.align		8
        /*0068*/ 	.dword	_ZN40_INTERNAL_40af86d4_4_k_cu_1b02c229_260444cute1_E
	.align		8
        /*0070*/ 	.dword	$str$25
	.align		8
        /*0078*/ 	.dword	$str$26
	.align		8
        /*0080*/ 	.dword	$str$27
	.align		8
        /*0088*/ 	.dword	$str$28


//--------------------- .text._ZN7cutlass13device_kernelINS_4gemm6kernel13GemmUniversalIN4cute5tupleIJiiiiEEENS1_10collective13CollectiveMmaINS1_35MainloopSm100TmaUmmaWarpSpecializedILi13ELi2ELi4ENS5_IJNS4_1CILi2EEENSA_ILi1EEESC_EEEEENS5_IJNSA_ILi64EEESF_SF_EEENS_10bfloat16_tENS5_IJlSC_lEEESH_SI_NS4_8TiledMMAINS4_8MMA_AtomIJNS4_20SM100_MMA_F16BF16_SSISH_SH_fLi64ELi64ELNS4_4UMMA5MajorE0ELSN_0ELNSM_7ScaleInE0ELSO_0EEEEEENS4_6LayoutINS5_IJSC_SC_SC_EEENS5_IJNSA_ILi0EEEST_ST_EEEEENS5_IJNS4_10UnderscoreESW_SW_EEEEENS4_13SM90_TMA_LOADENS4_14ComposedLayoutINS4_7SwizzleILi3ELi4ELi3EEENS4_18smem_ptr_flag_bitsILi16EEENSR_INS5_IJNSA_ILi8EEESF_EEENS5_IJSF_SC_EEEEEEEvNS4_8identityENS4_23SM90_TMA_LOAD_MULTICASTES19_vS1A_EENS_8epilogue10collective18CollectiveEpilogueINS1D_23Sm100TmaWarpSpecializedILi3ELi2ELi16ELb1ELb0EEEJSG_NS5_IJNSR_ISF_SC_EENSR_INSA_ILi32EEESC_EEEEESH_SI_SH_SI_NS1D_6fusion15FusionCallbacksIS1H_NS1M_17LinearCombinationISH_fSH_fLNS_15FloatRoundStyleE2EEESG_S1L_JEEENS4_5SM1004TMEM4LOAD26SM100_TMEM_LOAD_16dp256b4xESZ_NS10_INS11_ILi2ELi4ELi3EEES14_NSR_INS5_IJS15_S1J_EEENS5_IJS1J_SC_EEEEEEENS4_17SM75_U32x4_LDSM_NENS4_14SM90_TMA_STOREES20_NS4_17SM90_U32x4_STSM_NENS4_39AutoVectorizingCopyWithAssumedAlignmentILi128EEEEEEvvEEEEvNT_6ParamsE --------------------------
	.section	.text._ZN7cutlass13device_kernelINS_4gemm6kernel13GemmUniversalIN4cute5tupleIJiiiiEEENS1_10collective13CollectiveMmaINS1_35MainloopSm100TmaUmmaWarpSpecializedILi13ELi2ELi4ENS5_IJNS4_1CILi2EEENSA_ILi1EEESC_EEEEENS5_IJNSA_ILi64EEESF_SF_EEENS_10bfloat16_tENS5_IJlSC_lEEESH_SI_NS4_8TiledMMAINS4_8MMA_AtomIJNS4_20SM100_MMA_F16BF16_SSISH_SH_fLi64ELi64ELNS4_4UMMA5MajorE0ELSN_0ELNSM_7ScaleInE0ELSO_0EEEEEENS4_6LayoutINS5_IJSC_SC_SC_EEENS5_IJNSA_ILi0EEEST_ST_EEEEENS5_IJNS4_10UnderscoreESW_SW_EEEEENS4_13SM90_TMA_LOADENS4_14ComposedLayoutINS4_7SwizzleILi3ELi4ELi3EEENS4_18smem_ptr_flag_bitsILi16EEENSR_INS5_IJNSA_ILi8EEESF_EEENS5_IJSF_SC_EEEEEEEvNS4_8identityENS4_23SM90_TMA_LOAD_MULTICASTES19_vS1A_EENS_8epilogue10collective18CollectiveEpilogueINS1D_23Sm100TmaWarpSpecializedILi3ELi2ELi16ELb1ELb0EEEJSG_NS5_IJNSR_ISF_SC_EENSR_INSA_ILi32EEESC_EEEEESH_SI_SH_SI_NS1D_6fusion15FusionCallbacksIS1H_NS1M_17LinearCombinationISH_fSH_fLNS_15FloatRoundStyleE2EEESG_S1L_JEEENS4_5SM1004TMEM4LOAD26SM100_TMEM_LOAD_16dp256b4xESZ_NS10_INS11_ILi2ELi4ELi3EEES14_NSR_INS5_IJS15_S1J_EEENS5_IJS1J_SC_EEEEEEENS4_17SM75_U32x4_LDSM_NENS4_14SM90_TMA_STOREES20_NS4_17SM90_U32x4_STSM_NENS4_39AutoVectorizingCopyWithAssumedAlignmentILi128EEEEEEvvEEEEvNT_6ParamsE,"ax",@progbits
	.align	128
.text._ZN7cutlass13device_kernelINS_4gemm6kernel13GemmUniversalIN4cute5tupleIJiiiiEEENS1_10collective13CollectiveMmaINS1_35MainloopSm100TmaUmmaWarpSpecializedILi13ELi2ELi4ENS5_IJNS4_1CILi2EEENSA_ILi1EEESC_EEEEENS5_IJNSA_ILi64EEESF_SF_EEENS_10bfloat16_tENS5_IJlSC_lEEESH_SI_NS4_8TiledMMAINS4_8MMA_AtomIJNS4_20SM100_MMA_F16BF16_SSISH_SH_fLi64ELi64ELNS4_4UMMA5MajorE0ELSN_0ELNSM_7ScaleInE0ELSO_0EEEEEENS4_6LayoutINS5_IJSC_SC_SC_EEENS5_IJNSA_ILi0EEEST_ST_EEEEENS5_IJNS4_10UnderscoreESW_SW_EEEEENS4_13SM90_TMA_LOADENS4_14ComposedLayoutINS4_7SwizzleILi3ELi4ELi3EEENS4_18smem_ptr_flag_bitsILi16EEENSR_INS5_IJNSA_ILi8EEESF_EEENS5_IJSF_SC_EEEEEEEvNS4_8identityENS4_23SM90_TMA_LOAD_MULTICASTES19_vS1A_EENS_8epilogue10collective18CollectiveEpilogueINS1D_23Sm100TmaWarpSpecializedILi3ELi2ELi16ELb1ELb0EEEJSG_NS5_IJNSR_ISF_SC_EENSR_INSA_ILi32EEESC_EEEEESH_SI_SH_SI_NS1D_6fusion15FusionCallbacksIS1H_NS1M_17LinearCombinationISH_fSH_fLNS_15FloatRoundStyleE2EEESG_S1L_JEEENS4_5SM1004TMEM4LOAD26SM100_TMEM_LOAD_16dp256b4xESZ_NS10_INS11_ILi2ELi4ELi3EEES14_NSR_INS5_IJS15_S1J_EEENS5_IJS1J_SC_EEEEEEENS4_17SM75_U32x4_LDSM_NENS4_14SM90_TMA_STOREES20_NS4_17SM90_U32x4_STSM_NENS4_39AutoVectorizingCopyWithAssumedAlignmentILi128EEEEEEvvEEEEvNT_6ParamsE:
        .type           _ZN7cutlass13device_kernelINS_4gemm6kernel13GemmUniversalIN4cute5tupleIJiiiiEEENS1_10collective13CollectiveMmaINS1_35MainloopSm100TmaUmmaWarpSpecializedILi13ELi2ELi4ENS5_IJNS4_1CILi2EEENSA_ILi1EEESC_EEEEENS5_IJNSA_ILi64EEESF_SF_EEENS_10bfloat16_tENS5_IJlSC_lEEESH_SI_NS4_8TiledMMAINS4_8MMA_AtomIJNS4_20SM100_MMA_F16BF16_SSISH_SH_fLi64ELi64ELNS4_4UMMA5MajorE0ELSN_0ELNSM_7ScaleInE0ELSO_0EEEEEENS4_6LayoutINS5_IJSC_SC_SC_EEENS5_IJNSA_ILi0EEEST_ST_EEEEENS5_IJNS4_10UnderscoreESW_SW_EEEEENS4_13SM90_TMA_LOADENS4_14ComposedLayoutINS4_7SwizzleILi3ELi4ELi3EEENS4_18smem_ptr_flag_bitsILi16EEENSR_INS5_IJNSA_ILi8EEESF_EEENS5_IJSF_SC_EEEEEEEvNS4_8identityENS4_23SM90_TMA_LOAD_MULTICASTES19_vS1A_EENS_8epilogue10collective18CollectiveEpilogueINS1D_23Sm100TmaWarpSpecializedILi3ELi2ELi16ELb1ELb0EEEJSG_NS5_IJNSR_ISF_SC_EENSR_INSA_ILi32EEESC_EEEEESH_SI_SH_SI_NS1D_6fusion15FusionCallbacksIS1H_NS1M_17LinearCombinationISH_fSH_fLNS_15FloatRoundStyleE2EEESG_S1L_JEEENS4_5SM1004TMEM4LOAD26SM100_TMEM_LOAD_16dp256b4xESZ_NS10_INS11_ILi2ELi4ELi3EEES14_NSR_INS5_IJS15_S1J_EEENS5_IJS1J_SC_EEEEEEENS4_17SM75_U32x4_LDSM_NENS4_14SM90_TMA_STOREES20_NS4_17SM90_U32x4_STSM_NENS4_39AutoVectorizingCopyWithAssumedAlignmentILi128EEEEEEvvEEEEvNT_6ParamsE,@function
        .size           _ZN7cutlass13device_kernelINS_4gemm6kernel13GemmUniversalIN4cute5tupleIJiiiiEEENS1_10collective13CollectiveMmaINS1_35MainloopSm100TmaUmmaWarpSpecializedILi13ELi2ELi4ENS5_IJNS4_1CILi2EEENSA_ILi1EEESC_EEEEENS5_IJNSA_ILi64EEESF_SF_EEENS_10bfloat16_tENS5_IJlSC_lEEESH_SI_NS4_8TiledMMAINS4_8MMA_AtomIJNS4_20SM100_MMA_F16BF16_SSISH_SH_fLi64ELi64ELNS4_4UMMA5MajorE0ELSN_0ELNSM_7ScaleInE0ELSO_0EEEEEENS4_6LayoutINS5_IJSC_SC_SC_EEENS5_IJNSA_ILi0EEEST_ST_EEEEENS5_IJNS4_10UnderscoreESW_SW_EEEEENS4_13SM90_TMA_LOADENS4_14ComposedLayoutINS4_7SwizzleILi3ELi4ELi3EEENS4_18smem_ptr_flag_bitsILi16EEENSR_INS5_IJNSA_ILi8EEESF_EEENS5_IJSF_SC_EEEEEEEvNS4_8identityENS4_23SM90_TMA_LOAD_MULTICASTES19_vS1A_EENS_8epilogue10collective18CollectiveEpilogueINS1D_23Sm100TmaWarpSpecializedILi3ELi2ELi16ELb1ELb0EEEJSG_NS5_IJNSR_ISF_SC_EENSR_INSA_ILi32EEESC_EEEEESH_SI_SH_SI_NS1D_6fusion15FusionCallbacksIS1H_NS1M_17LinearCombinationISH_fSH_fLNS_15FloatRoundStyleE2EEESG_S1L_JEEENS4_5SM1004TMEM4LOAD26SM100_TMEM_LOAD_16dp256b4xESZ_NS10_INS11_ILi2ELi4ELi3EEES14_NSR_INS5_IJS15_S1J_EEENS5_IJS1J_SC_EEEEEEENS4_17SM75_U32x4_LDSM_NENS4_14SM90_TMA_STOREES20_NS4_17SM90_U32x4_STSM_NENS4_39AutoVectorizingCopyWithAssumedAlignmentILi128EEEEEEvvEEEEvNT_6ParamsE,(.L_x_189 - _ZN7cutlass13device_kernelINS_4gemm6kernel13GemmUniversalIN4cute5tupleIJiiiiEEENS1_10collective13CollectiveMmaINS1_35MainloopSm100TmaUmmaWarpSpecializedILi13ELi2ELi4ENS5_IJNS4_1CILi2EEENSA_ILi1EEESC_EEEEENS5_IJNSA_ILi64EEESF_SF_EEENS_10bfloat16_tENS5_IJlSC_lEEESH_SI_NS4_8TiledMMAINS4_8MMA_AtomIJNS4_20SM100_MMA_F16BF16_SSISH_SH_fLi64ELi64ELNS4_4UMMA5MajorE0ELSN_0ELNSM_7ScaleInE0ELSO_0EEEEEENS4_6LayoutINS5_IJSC_SC_SC_EEENS5_IJNSA_ILi0EEEST_ST_EEEEENS5_IJNS4_10UnderscoreESW_SW_EEEEENS4_13SM90_TMA_LOADENS4_14ComposedLayoutINS4_7SwizzleILi3ELi4ELi3EEENS4_18smem_ptr_flag_bitsILi16EEENSR_INS5_IJNSA_ILi8EEESF_EEENS5_IJSF_SC_EEEEEEEvNS4_8identityENS4_23SM90_TMA_LOAD_MULTICASTES19_vS1A_EENS_8epilogue10collective18CollectiveEpilogueINS1D_23Sm100TmaWarpSpecializedILi3ELi2ELi16ELb1ELb0EEEJSG_NS5_IJNSR_ISF_SC_EENSR_INSA_ILi32EEESC_EEEEESH_SI_SH_SI_NS1D_6fusion15FusionCallbacksIS1H_NS1M_17LinearCombinationISH_fSH_fLNS_15FloatRoundStyleE2EEESG_S1L_JEEENS4_5SM1004TMEM4LOAD26SM100_TMEM_LOAD_16dp256b4xESZ_NS10_INS11_ILi2ELi4ELi3EEES14_NSR_INS5_IJS15_S1J_EEENS5_IJS1J_SC_EEEEEEENS4_17SM75_U32x4_LDSM_NENS4_14SM90_TMA_STOREES20_NS4_17SM90_U32x4_STSM_NENS4_39AutoVectorizingCopyWithAssumedAlignmentILi128EEEEEEvvEEEEvNT_6ParamsE)
        .other          _ZN7cutlass13device_kernelINS_4gemm6kernel13GemmUniversalIN4cute5tupleIJiiiiEEENS1_10collective13CollectiveMmaINS1_35MainloopSm100TmaUmmaWarpSpecializedILi13ELi2ELi4ENS5_IJNS4_1CILi2EEENSA_ILi1EEESC_EEEEENS5_IJNSA_ILi64EEESF_SF_EEENS_10bfloat16_tENS5_IJlSC_lEEESH_SI_NS4_8TiledMMAINS4_8MMA_AtomIJNS4_20SM100_MMA_F16BF16_SSISH_SH_fLi64ELi64ELNS4_4UMMA5MajorE0ELSN_0ELNSM_7ScaleInE0ELSO_0EEEEEENS4_6LayoutINS5_IJSC_SC_SC_EEENS5_IJNSA_ILi0EEEST_ST_EEEEENS5_IJNS4_10UnderscoreESW_SW_EEEEENS4_13SM90_TMA_LOADENS4_14ComposedLayoutINS4_7SwizzleILi3ELi4ELi3EEENS4_18smem_ptr_flag_bitsILi16EEENSR_INS5_IJNSA_ILi8EEESF_EEENS5_IJSF_SC_EEEEEEEvNS4_8identityENS4_23SM90_TMA_LOAD_MULTICASTES19_vS1A_EENS_8epilogue10collective18CollectiveEpilogueINS1D_23Sm100TmaWarpSpecializedILi3ELi2ELi16ELb1ELb0EEEJSG_NS5_IJNSR_ISF_SC_EENSR_INSA_ILi32EEESC_EEEEESH_SI_SH_SI_NS1D_6fusion15FusionCallbacksIS1H_NS1M_17LinearCombinationISH_fSH_fLNS_15FloatRoundStyleE2EEESG_S1L_JEEENS4_5SM1004TMEM4LOAD26SM100_TMEM_LOAD_16dp256b4xESZ_NS10_INS11_ILi2ELi4ELi3EEES14_NSR_INS5_IJS15_S1J_EEENS5_IJS1J_SC_EEEEEEENS4_17SM75_U32x4_LDSM_NENS4_14SM90_TMA_STOREES20_NS4_17SM90_U32x4_STSM_NENS4_39AutoVectorizingCopyWithAssumedAlignmentILi128EEEEEEvvEEEEvNT_6ParamsE,@"STO_CUDA_ENTRY STV_DEFAULT"
_ZN7cutlass13device_kernelINS_4gemm6kernel13GemmUniversalIN4cute5tupleIJiiiiEEENS1_10collective13CollectiveMmaINS1_35MainloopSm100TmaUmmaWarpSpecializedILi13ELi2ELi4ENS5_IJNS4_1CILi2EEENSA_ILi1EEESC_EEEEENS5_IJNSA_ILi64EEESF_SF_EEENS_10bfloat16_tENS5_IJlSC_lEEESH_SI_NS4_8TiledMMAINS4_8MMA_AtomIJNS4_20SM100_MMA_F16BF16_SSISH_SH_fLi64ELi64ELNS4_4UMMA5MajorE0ELSN_0ELNSM_7ScaleInE0ELSO_0EEEEEENS4_6LayoutINS5_IJSC_SC_SC_EEENS5_IJNSA_ILi0EEEST_ST_EEEEENS5_IJNS4_10UnderscoreESW_SW_EEEEENS4_13SM90_TMA_LOADENS4_14ComposedLayoutINS4_7SwizzleILi3ELi4ELi3EEENS4_18smem_ptr_flag_bitsILi16EEENSR_INS5_IJNSA_ILi8EEESF_EEENS5_IJSF_SC_EEEEEEEvNS4_8identityENS4_23SM90_TMA_LOAD_MULTICASTES19_vS1A_EENS_8epilogue10collective18CollectiveEpilogueINS1D_23Sm100TmaWarpSpecializedILi3ELi2ELi16ELb1ELb0EEEJSG_NS5_IJNSR_ISF_SC_EENSR_INSA_ILi32EEESC_EEEEESH_SI_SH_SI_NS1D_6fusion15FusionCallbacksIS1H_NS1M_17LinearCombinationISH_fSH_fLNS_15FloatRoundStyleE2EEESG_S1L_JEEENS4_5SM1004TMEM4LOAD26SM100_TMEM_LOAD_16dp256b4xESZ_NS10_INS11_ILi2ELi4ELi3EEES14_NSR_INS5_IJS15_S1J_EEENS5_IJS1J_SC_EEEEEEENS4_17SM75_U32x4_LDSM_NENS4_14SM90_TMA_STOREES20_NS4_17SM90_U32x4_STSM_NENS4_39AutoVectorizingCopyWithAssumedAlignmentILi128EEEEEEvvEEEEvNT_6ParamsE:
[----:B------:R-:W1:Y:S01]  /*0000*/  LDC R1, c[0x0][0x37c] ;  /* 0x0000df00ff017b82 */ /* 0x000e620000000800 */
[----:B------:R-:W2:Y:S01]  /*0010*/  S2R R55, SR_TID.X ;  /* 0x0000000000377919 */ /* 0x000ea20000002100 */
[----:B------:R-:W3:Y:S01]  /*0020*/  LDCU.64 UR8, c[0x0][0x890] ;  /* 0x00011200ff0877ac */ /* 0x000ee20008000a00 */
[----:B------:R-:W-:Y:S02]  /*0030*/  PRMT R45, RZ, 0x7610, R45 ;  /* 0x00007610ff2d7816 */ /* 0x000fe4000000002d */
[----:B------:R-:W-:Y:S01]  /*0040*/  ELECT P3, URZ, PT ;  /* 0x0000000000ff782f */ /* 0x000fe20003860000 */
[----:B---3--:R-:W-:-:S04]  /*0050*/  UISETP.NE.U32.AND UP0, UPT, UR8, URZ, UPT ;  /* 0x000000ff0800728c */ /* 0x008fc8000bf05070 */
[----:B------:R-:W-:Y:S01]  /*0060*/  UISETP.NE.AND.EX UP0, UPT, UR9, URZ, UPT, UP0 ;  /* 0x000000ff0900728c */ /* 0x000fe2000bf05300 */
[----:B--2---:R-:W-:-:S05]  /*0070*/  SHF.R.U32.HI R46, RZ, 0x5, R55 ;  /* 0x00000005ff2e7819 */ /* 0x004fca0000011637 */
[----:B------:R-:W2:Y:S02]  /*0080*/  SHFL.IDX PT, R0, R46, RZ, 0x1f ;  /* 0x00001fff2e007589 */ /* 0x000ea400000e0000 */
[----:B--2---:R-:W-:Y:S01]  /*0090*/  R2UR UR18, R0 ;  /* 0x00000000001272ca */ /* 0x004fe200000e0000 */
[----:B-1----:R-:W-:-:S14]  /*00a0*/  BRA.U UP0, `(.L_x_0) ;  /* 0x0000000100307547 */ /* 0x002fdc000b800000 */
[----:B------:R-:W1:Y:S02]  /*00b0*/  LDCU.64 UR4, c[0x0][0x888] ;  /* 0x00011100ff0477ac */ /* 0x000e640008000a00 */
[----:B-1----:R-:W-:-:S04]  /*00c0*/  UISETP.NE.U32.AND UP0, UPT, UR4, URZ, UPT ;  /* 0x000000ff0400728c */ /* 0x002fc8000bf05070 */
[----:B------:R-:W-:-:S09]  /*00d0*/  UISETP.NE.AND.EX UP0, UPT, UR5, URZ, UPT, UP0 ;  /* 0x000000ff0500728c */ /* 0x000fd2000bf05300 */
[----:B------:R-:W-:Y:S05]  /*00e0*/  BRA.U !UP0, `(.L_x_1) ;  /* 0x0000000108147547 */ /* 0x000fea000b800000 */
[----:B------:R-:W1:Y:S01]  /*00f0*/  LDC.64 R26, c[0x0][0x888] ;  /* 0x00022200ff1a7b82 */ /* 0x000e620000000a00 */
[----:B------:R-:W1:Y:S02]  /*0100*/  LDCU.64 UR4, c[0x0][0x358] ;  /* 0x00006b00ff0477ac */ /* 0x000e640008000a00 */
[----:B-1----:R1:W5:Y:S01]  /*0110*/  LDG.E R26, desc[UR4][R26.64] ;  /* 0x000000041a1a7981 */ /* 0x002362000c1e1900 */
[----:B------:R-:W-:Y:S01]  /*0120*/  HFMA2 R45, -RZ, RZ, 0, 5.9604644775390625e-08 ;  /* 0x00000001ff2d7431 */ /* 0x000fe200000001ff */
[----:B------:R-:W-:Y:S05]  /*0130*/  BRA `(.L_x_0) ;  /* 0x00000000000c7947 */ /* 0x000fea0003800000 */
.L_x_1:
[----:B------:R-:W1:Y:S01]  /*0140*/  LDCU UR4, c[0x0][0x880] ;  /* 0x00011000ff0477ac */ /* 0x000e620008000800 */
[----:B------:R-:W-:Y:S01]  /*0150*/  HFMA2 R45, -RZ, RZ, 0, 5.9604644775390625e-08 ;  /* 0x00000001ff2d7431 */ /* 0x000fe200000001ff */
[----:B-1----:R-:W-:-:S07]  /*0160*/  MOV R26, UR4 ;  /* 0x00000004001a7c02 */ /* 0x002fce0008000f00 */
.L_x_0:
[----:B------:R-:W2:Y:S02]  /*0170*/  LDCU.64 UR4, c[0x0][0x8b0] ;  /* 0x00011600ff0477ac */ /* 0x000ea40008000a00 */
[----:B--2---:R-:W-:-:S04]  /*0180*/  UISETP.NE.U32.AND UP0, UPT, UR4, URZ, UPT ;  /* 0x000000ff0400728c */ /* 0x004fc8000bf05070 */
[----:B------:R-:W-:-:S09]  /*0190*/  UISETP.NE.AND.EX UP0, UPT, UR5, URZ, UPT, UP0 ;  /* 0x000000ff0500728c */ /* 0x000fd2000bf05300 */
[----:B------:R-:W-:Y:S05]  /*01a0*/  BRA.U UP0, `(.L_x_2) ;  /* 0x0000000100287547 */ /* 0x000fea000b800000 */
[----:B------:R-:W2:Y:S02]  /*01b0*/  LDCU.64 UR4, c[0x0][0x8a8] ;  /* 0x00011500ff0477ac */ /* 0x000ea40008000a00 */
[----:B--2---:R-:W-:-:S04]  /*01c0*/  UISETP.NE.U32.AND UP0, UPT, UR4, URZ, UPT ;  /* 0x000000ff0400728c */ /* 0x004fc8000bf05070 */
[----:B------:R-:W-:-:S09]  /*01d0*/  UISETP.NE.AND.EX UP0, UPT, UR5, URZ, UPT, UP0 ;  /* 0x000000ff0500728c */ /* 0x000fd2000bf05300 */
[----:B------:R-:W-:Y:S05]  /*01e0*/  BRA.U !UP0, `(.L_x_3) ;  /* 0x0000000108107547 */ /* 0x000fea000b800000 */
[----:B------:R-:W2:Y:S01]  /*01f0*/  LDC.64 R24, c[0x0][0x8a8] ;  /* 0x00022a00ff187b82 */ /* 0x000ea20000000a00 */
[----:B------:R-:W2:Y:S02]  /*0200*/  LDCU.64 UR4, c[0x0][0x358] ;  /* 0x00006b00ff0477ac */ /* 0x000ea40008000a00 */
[----:B--2---:R2:W5:Y:S01]  /*0210*/  LDG.E R24, desc[UR4][R24.64] ;  /* 0x0000000418187981 */ /* 0x004562000c1e1900 */
[----:B------:R-:W-:Y:S05]  /*0220*/  BRA `(.L_x_2) ;  /* 0x0000000000087947 */ /* 0x000fea0003800000 */
.L_x_3:
[----:B------:R-:W2:Y:S02]  /*0230*/  LDCU UR4, c[0x0][0x8a0] ;  /* 0x00011400ff0477ac */ /* 0x000ea40008000800 */
[----:B--2---:R-:W-:Y:S02]  /*0240*/  MOV R24, UR4 ;  /* 0x0000000400187c02 */ /* 0x004fe40008000f00 */
.L_x_2:
[----:B------:R-:W-:Y:S01]  /*0250*/  IMAD.U32 R0, RZ, RZ, UR18 ;  /* 0x00000012ff007e24 */ /* 0x000fe2000f8e00ff */
[----:B------:R-:W-:Y:S04]  /*0260*/  BSSY.RECONVERGENT B0, `(.L_x_4) ;  /* 0x000000c000007945 */ /* 0x000fe80003800200 */
[C---:B------:R-:W-:Y:S02]  /*0270*/  ISETP.NE.OR P1, PT, R0.reuse, 0x1, !P3 ;  /* 0x000000010000780c */ /* 0x040fe40005f25670 */
[----:B------:R-:W-:-:S11]  /*0280*/  ISETP.NE.OR P0, PT, R0, 0x3, !P3 ;  /* 0x000000030000780c */ /* 0x000fd60005f05670 */
[----:B------:R-:W-:Y:S05]  /*0290*/  @P1 BRA `(.L_x_5) ;  /* 0x0000000000201947 */ /* 0x000fea0003800000 */
[----:B------:R-:W3:Y:S02]  /*02a0*/  LDCU.64 UR4, c[0x0][0x348] ;  /* 0x00006900ff0477ac */ /* 0x000ee40008000a00 */
[----:B---3--:R-:W-:Y:S02]  /*02b0*/  UIADD3 UR6, UP1, UPT, UR4, 0x80, URZ ;  /* 0x0000008004067890 */ /* 0x008fe4000ff3e0ff */
[----:B------:R-:W-:Y:S02]  /*02c0*/  UIADD3 UR4, UP0, UPT, UR4, 0x180, URZ ;  /* 0x0000018004047890 */ /* 0x000fe4000ff1e0ff */
[----:B------:R-:W-:Y:S02]  /*02d0*/  UIADD3.X UR7, UPT, UPT, URZ, UR5, URZ, UP1, !UPT ;  /* 0x00000005ff077290 */ /* 0x000fe40008ffe4ff */
[----:B------:R-:W-:-:S07]  /*02e0*/  UIADD3.X UR5, UPT, UPT, URZ, UR5, URZ, UP0, !UPT ;  /* 0x00000005ff057290 */ /* 0x000fce00087fe4ff */
[----:B------:R3:W-:Y:S02]  /*02f0*/  UTMACCTL.PF [UR6] ;  /* 0x00000000060079b9 */ /* 0x0007e40008040000 */
[----:B------:R3:W-:Y:S02]  /*0300*/  UTMACCTL.PF [UR4] ;  /* 0x00000000040079b9 */ /* 0x0007e40008040000 */
[----:B---3--:R-:W-:Y:S01]  /*0310*/  NOP ;  /* 0x0000000000007918 */ /* 0x008fe20000000000 */
.L_x_5:
[----:B------:R-:W-:Y:S05]  /*0320*/  BSYNC.RECONVERGENT B0 ;  /* 0x0000000000007941 */ /* 0x000fea0003800200 */
.L_x_4:
[----:B------:R-:W-:Y:S04]  /*0330*/  BSSY.RECONVERGENT B0, `(.L_x_6) ;  /* 0x000000a000007945 */ /* 0x000fe80003800200 */
        /* <DEDUP_REMOVED lines=9> */
.L_x_7:
[----:B------:R-:W-:Y:S05]  /*03d0*/  BSYNC.RECONVERGENT B0 ;  /* 0x0000000000007941 */ /* 0x000fea0003800200 */
.L_x_6:
[----:B------:R-:W3:Y:S01]  /*03e0*/  LDCU.64 UR4, c[0x0][0x888] ;  /* 0x00011100ff0477ac */ /* 0x000ee20008000a00 */
[----:B------:R-:W-:Y:S02]  /*03f0*/  UISETP.EQ.U32.AND UP2, UPT, UR8, URZ, UPT ;  /* 0x000000ff0800728c */ /* 0x000fe4000bf42070 */
[----:B------:R-:W-:Y:S02]  /*0400*/  UPLOP3.LUT UP3, UPT, UPT, UPT, UPT, 0x80, 0x8 ;  /* 0x000000000008789c */ /* 0x000fe40003f6f070 */
[----:B---3--:R-:W-:-:S04]  /*0410*/  UISETP.NE.U32.AND UP0, UPT, UR4, URZ, UPT ;  /* 0x000000ff0400728c */ /* 0x008fc8000bf05070 */
[----:B------:R-:W-:-:S04]  /*0420*/  UISETP.NE.AND.EX UP1, UPT, UR5, URZ, UPT, UP0 ;  /* 0x000000ff0500728c */ /* 0x000fc8000bf25300 */
[----:B------:R-:W-:-:S04]  /*0430*/  UISETP.EQ.OR.EX UP4, UPT, UR9, URZ, !UP1, UP2 ;  /* 0x000000ff0900728c */ /* 0x000fc8000cf82720 */
[----:B------:R-:W-:-:S06]  /*0440*/  UP2UR UR4, UPR, URZ, 0x10 ;  /* 0x00000010ff047883 */ /* 0x000fcc0008000000 */
[----:B------:R-:W-:Y:S01]  /*0450*/  MOV R49, UR4 ;  /* 0x0000000400317c02 */ /* 0x000fe20008000f00 */
[----:B------:R-:W-:Y:S06]  /*0460*/  BRA.U !UP4, `(.L_x_8) ;  /* 0x000000010c207547 */ /* 0x000fec000b800000 */
[----:B------:R-:W-:Y:S01]  /*0470*/  UISETP.NE.U32.AND UP2, UPT, UR8, URZ, UPT ;  /* 0x000000ff0800728c */ /* 0x000fe2000bf45070 */
[----:B-----5:R-:W-:Y:S01]  /*0480*/  FSETP.NEU.AND P0, PT, R26, RZ, PT ;  /* 0x000000ff1a00720b */ /* 0x020fe20003f0d000 */
[----:B------:R-:W-:Y:S02]  /*0490*/  USEL UR4, URZ, 0xffffffff, UP1 ;  /* 0xffffffffff047887 */ /* 0x000fe40008800000 */
[----:B------:R-:W-:-:S10]  /*04a0*/  UISETP.NE.AND.EX UP2, UPT, UR9, URZ, UPT, UP2 ;  /* 0x000000ff0900728c */ /* 0x000fd4000bf45320 */
[----:B------:R-:W-:Y:S01]  /*04b0*/  VOTEU.ANY UP0, P0 ;  /* 0x0000000000ff7886 */ /* 0x000fe20000000100 */
[----:B------:R-:W-:-:S04]  /*04c0*/  @!UP2 USEL UR4, URZ, 0xffffffff, UP0 ;  /* 0xffffffffff04a887 */ /* 0x000fc80008000000 */
[----:B------:R-:W-:-:S04]  /*04d0*/  ULOP3.LUT UR4, UR4, 0x1, URZ, 0xc0, !UPT ;  /* 0x0000000104047892 */ /* 0x000fc8000f8ec0ff */
[----:B------:R-:W-:-:S11]  /*04e0*/  UISETP.NE.U32.AND UP3, UPT, UR4, 0x1, UPT ;  /* 0x000000010400788c */ /* 0x000fd6000bf65070 */
.L_x_8:
[----:B------:R-:W3:Y:S02]  /*04f0*/  SHFL.IDX PT, R2, R46, RZ, 0x1f ;  /* 0x00001fff2e027589 */ /* 0x000ee400000e0000 */
[----:B---3--:R-:W-:-:S13]  /*0500*/  ISETP.NE.AND P0, PT, R2, RZ, PT ;  /* 0x000000ff0200720c */ /* 0x008fda0003f05270 */
[----:B------:R-:W-:Y:S05]  /*0510*/  @P0 BRA `(.L_x_9) ;  /* 0x0000000000ac0947 */ /* 0x000fea0003800000 */
[----:B------:R-:W-:Y:S01]  /*0520*/  ELECT P0, URZ, PT ;  /* 0x0000000000ff782f */ /* 0x000fe20003800000 */
[----:B------:R-:W-:-:S12]  /*0530*/  BSSY.RECONVERGENT B0, `(.L_x_9) ;  /* 0x0000029000007945 */ /* 0x000fd80003800200 */
[----:B------:R-:W-:Y:S05]  /*0540*/  @!P0 BRA `(.L_x_10) ;  /* 0x00000000009c8947 */ /* 0x000fea0003800000 */
[----:B------:R-:W3:Y:S01]  /*0550*/  S2UR UR4, SR_CgaCtaId ;  /* 0x00000000000479c3 */ /* 0x000ee20000008800 */
[----:B------:R-:W-:Y:S01]  /*0560*/  UMOV UR5, 0x400 ;  /* 0x0000040000057882 */ /* 0x000fe20000000000 */
[----:B------:R-:W-:Y:S01]  /*0570*/  UMOV UR8, 0x1 ;  /* 0x0000000100087882 */ /* 0x000fe20000000000 */
[----:B------:R-:W-:Y:S01]  /*0580*/  UMOV UR6, 0x2 ;  /* 0x0000000200067882 */ /* 0x000fe20000000000 */
[----:B------:R-:W-:-:S04]  /*0590*/  UIADD3 UR8, UPT, UPT, -UR8, 0x100000, URZ ;  /* 0x0010000008087890 */ /* 0x000fc8000fffe1ff */
[----:B------:R-:W-:Y:S02]  /*05a0*/  USHF.L.U32 UR9, UR8, 0xb, URZ ;  /* 0x0000000b08097899 */ /* 0x000fe400080006ff */
[----:B------:R-:W-:Y:S02]  /*05b0*/  USHF.L.U32 UR8, UR8, 0x1, URZ ;  /* 0x0000000108087899 */ /* 0x000fe400080006ff */
[----:B------:R-:W-:-:S04]  /*05c0*/  UIADD3 UR6, UPT, UPT, -UR6, 0x100000, URZ ;  /* 0x0010000006067890 */ /* 0x000fc8000fffe1ff */
[----:B------:R-:W-:Y:S02]  /*05d0*/  USHF.L.U32 UR7, UR6, 0xb, URZ ;  /* 0x0000000b06077899 */ /* 0x000fe400080006ff */
[----:B------:R-:W-:Y:S02]  /*05e0*/  USHF.L.U32 UR6, UR6, 0x1, URZ ;  /* 0x0000000106067899 */ /* 0x000fe400080006ff */
[----:B---3--:R-:W-:Y:S01]  /*05f0*/  ULEA UR4, UR4, UR5, 0x18 ;  /* 0x0000000504047291 */ /* 0x008fe2000f8ec0ff */
[----:B------:R-:W3:Y:S11]  /*0600*/  FENCE.VIEW.ASYNC.S ;  /* 0x00000000000073c6 */ /* 0x000ef60000000000 */
[----:B---3--:R3:W4:Y:S01]  /*0610*/  SYNCS.EXCH.64 URZ, [UR4], UR8 ;  /* 0x0000000804ff75b2 */ /* 0x0087220008000100 */
[----:B------:R3:W1:Y:S01]  /*0620*/  SYNCS.EXCH.64 URZ, [UR4+0x68], UR6 ;  /* 0x0000680604ff75b2 */ /* 0x0006620008000100 */
        /* <DEDUP_REMOVED lines=23> */
[----:B------:R3:W1:Y:S02]  /*07a0*/  SYNCS.EXCH.64 URZ, [UR4+0xc8], UR6 ;  /* 0x0000c80604ff75b2 */ /* 0x0006640008000100 */
[----:B---34-:R-:W-:Y:S01]  /*07b0*/  NOP ;  /* 0x0000000000007918 */ /* 0x018fe20000000000 */
.L_x_10:
[----:B------:R-:W-:Y:S05]  /*07c0*/  BSYNC.RECONVERGENT B0 ;  /* 0x0000000000007941 */ /* 0x000fea0003800200 */
.L_x_9:
[----:B------:R-:W3:Y:S01]  /*07d0*/  SHFL.IDX PT, R2, R46, RZ, 0x1f ;  /* 0x00001fff2e027589 */ /* 0x000ee200000e0000 */
[----:B------:R-:W-:Y:S01]  /*07e0*/  NOP ;  /* 0x0000000000007918 */ /* 0x000fe20000000000 */
[----:B---3--:R-:W-:-:S13]  /*07f0*/  ISETP.NE.AND P0, PT, R2, 0x1, PT ;  /* 0x000000010200780c */ /* 0x008fda0003f05270 */
[----:B------:R-:W-:Y:S05]  /*0800*/  @P0 BRA `(.L_x_11) ;  /* 0x0000000000500947 */ /* 0x000fea0003800000 */
        /* <DEDUP_REMOVED lines=9> */
[----:B------:R-:W-:Y:S01]  /*08a0*/  USHF.L.U32 UR6, UR6, 0x1, URZ ;  /* 0x0000000106067899 */ /* 0x000fe200080006ff */
[----:B------:R-:W-:Y:S01]  /*08b0*/  ELECT P0, URZ, PT ;  /* 0x0000000000ff782f */ /* 0x000fe20003800000 */
[----:B---3--:R-:W-:Y:S01]  /*08c0*/  ULEA UR4, UR4, UR5, 0x18 ;  /* 0x0000000504047291 */ /* 0x008fe2000f8ec0ff */
[----:B------:R-:W3:Y:S11]  /*08d0*/  FENCE.VIEW.ASYNC.S ;  /* 0x00000000000073c6 */ /* 0x000ef60000000000 */
[----:B---3--:R3:W4:Y:S01]  /*08e0*/  SYNCS.EXCH.64 URZ, [UR4+0xd0], UR8 ;  /* 0x0000d00804ff75b2 */ /* 0x0087220008000100 */
[----:B------:R3:W1:Y:S01]  /*08f0*/  SYNCS.EXCH.64 URZ, [UR4+0xe8], UR6 ;  /* 0x0000e80604ff75b2 */ /* 0x0006620008000100 */
[----:B------:R3:W1:Y:S01]  /*0900*/  SYNCS.EXCH.64 URZ, [UR4+0xd8], UR8 ;  /* 0x0000d80804ff75b2 */ /* 0x0006620008000100 */
[----:B------:R3:W1:Y:S01]  /*0910*/  SYNCS.EXCH.64 URZ, [UR4+0xf0], UR6 ;  /* 0x0000f00604ff75b2 */ /* 0x0006620008000100 */
[----:B------:R3:W1:Y:S01]  /*0920*/  SYNCS.EXCH.64 URZ, [UR4+0xe0], UR8 ;  /* 0x0000e00804ff75b2 */ /* 0x0006620008000100 */
[----:B------:R3:W1:Y:S01]  /*0930*/  SYNCS.EXCH.64 URZ, [UR4+0xf8], UR6 ;  /* 0x0000f80604ff75b2 */ /* 0x0006620008000100 */
[----:B------:R-:W-:Y:S01]  /*0940*/  NOP ;  /* 0x0000000000007918 */ /* 0x000fe20000000000 */
.L_x_11:
[----:B------:R-:W2:Y:S01]  /*0950*/  SHFL.IDX PT, R2, R46, RZ, 0x1f ;  /* 0x00001fff2e027589 */ /* 0x000ea200000e0000 */
[----:B------:R-:W-:Y:S01]  /*0960*/  NOP ;  /* 0x0000000000007918 */ /* 0x000fe20000000000 */
[----:B--2---:R-:W-:-:S13]  /*0970*/  ISETP.NE.AND P0, PT, R2, 0x3, PT ;  /* 0x000000030200780c */ /* 0x004fda0003f05270 */
[----:B------:R-:W-:Y:S05]  /*0980*/  @P0 BRA `(.L_x_12) ;  /* 0x0000000000300947 */ /* 0x000fea0003800000 */
[----:B---3--:R-:W2:Y:S01]  /*0990*/  S2UR UR4, SR_CgaCtaId ;  /* 0x00000000000479c3 */ /* 0x008ea20000008800 */
[----:B------:R-:W-:Y:S01]  /*09a0*/  UMOV UR6, 0x400 ;  /* 0x0000040000067882 */ /* 0x000fe20000000000 */
[----:B------:R-:W-:Y:S01]  /*09b0*/  UMOV UR5, 0x20 ;  /* 0x0000002000057882 */ /* 0x000fe20000000000 */
[----:B------:R-:W-:Y:S01]  /*09c0*/  ELECT P0, URZ, PT ;  /* 0x0000000000ff782f */ /* 0x000fe20003800000 */
[----:B--2---:R-:W-:Y:S02]  /*09d0*/  ULEA UR6, UR4, UR6, 0x18 ;  /* 0x0000000604067291 */ /* 0x004fe4000f8ec0ff */
[----:B------:R-:W-:-:S04]  /*09e0*/  UIADD3 UR4, UPT, UPT, -UR5, 0x100000, URZ ;  /* 0x0010000005047890 */ /* 0x000fc8000fffe1ff */
[----:B------:R-:W-:Y:S02]  /*09f0*/  USHF.L.U32 UR5, UR4, 0xb, URZ ;  /* 0x0000000b04057899 */ /* 0x000fe400080006ff */
[----:B------:R-:W-:Y:S01]  /*0a00*/  USHF.L.U32 UR4, UR4, 0x1, URZ ;  /* 0x0000000104047899 */ /* 0x000fe200080006ff */
[----:B------:R-:W2:Y:S11]  /*0a10*/  FENCE.VIEW.ASYNC.S ;  /* 0x00000000000073c6 */ /* 0x000eb60000000000 */
[----:B--2---:R2:W3:Y:S01]  /*0a20*/  SYNCS.EXCH.64 URZ, [UR6+0x100], UR4 ;  /* 0x0001000406ff75b2 */ /* 0x0044e20008000100 */
[----:B------:R2:W1:Y:S01]  /*0a30*/  SYNCS.EXCH.64 URZ, [UR6+0x108], UR4 ;  /* 0x0001080406ff75b2 */ /* 0x0004620008000100 */
[----:B------:R-:W-:Y:S01]  /*0a40*/  NOP ;  /* 0x0000000000007918 */ /* 0x000fe20000000000 */
.L_x_12:
[----:B------:R-:W4:Y:S01]  /*0a50*/  SHFL.IDX PT, R2, R46, RZ, 0x1f ;  /* 0x00001fff2e027589 */ /* 0x000f2200000e0000 */
[----:B------:R-:W-:Y:S01]  /*0a60*/  NOP ;  /* 0x0000000000007918 */ /* 0x000fe20000000000 */
[----:B----4-:R-:W-:-:S13]  /*0a70*/  ISETP.NE.AND P0, PT, R2, 0x4, PT ;  /* 0x000000040200780c */ /* 0x010fda0003f05270 */
[----:B------:R-:W-:Y:S05]  /*0a80*/  @P0 BRA `(.L_x_13) ;  /* 0x00000000004c0947 */ /* 0x000fea0003800000 */
[----:B--23--:R-:W2:Y:S01]  /*0a90*/  S2UR UR6, SR_CgaCtaId ;  /* 0x00000000000679c3 */ /* 0x00cea20000008800 */
[----:B------:R-:W-:Y:S01]  /*0aa0*/  UMOV UR4, 0x1e0 ;  /* 0x000001e000047882 */ /* 0x000fe20000000000 */
[----:B------:R-:W-:Y:S01]  /*0ab0*/  UMOV UR5, 0x400 ;  /* 0x0000040000057882 */ /* 0x000fe20000000000 */
[----:B------:R-:W-:Y:S01]  /*0ac0*/  USEL UR4, UR4, 0x1a0, UP3 ;  /* 0x000001a004047887 */ /* 0x000fe20009800000 */
[----:B------:R-:W-:Y:S01]  /*0ad0*/  UMOV UR8, 0x1 ;  /* 0x0000000100087882 */ /* 0x000fe20000000000 */
[----:B------:R-:W-:Y:S01]  /*0ae0*/  ELECT P0, URZ, PT ;  /* 0x0000000000ff782f */ /* 0x000fe20003800000 */
[----:B------:R-:W-:-:S04]  /*0af0*/  UIADD3 UR8, UPT, UPT, -UR8, 0x100000, URZ ;  /* 0x0010000008087890 */ /* 0x000fc8000fffe1ff */
[----:B------:R-:W-:Y:S02]  /*0b00*/  USHF.L.U32 UR9, UR8, 0xb, URZ ;  /* 0x0000000b08097899 */ /* 0x000fe400080006ff */
[----:B------:R-:W-:Y:S02]  /*0b10*/  USHF.L.U32 UR8, UR8, 0x1, URZ ;  /* 0x0000000108087899 */ /* 0x000fe400080006ff */
[----:B--2---:R-:W-:Y:S02]  /*0b20*/  ULEA UR6, UR6, UR5, 0x18 ;  /* 0x0000000506067291 */ /* 0x004fe4000f8ec0ff */
[----:B------:R-:W-:-:S04]  /*0b30*/  UIADD3 UR4, UPT, UPT, -UR4, 0x100000, URZ ;  /* 0x0010000004047890 */ /* 0x000fc8000fffe1ff */
[----:B------:R-:W-:Y:S02]  /*0b40*/  USHF.L.U32 UR5, UR4, 0xb, URZ ;  /* 0x0000000b04057899 */ /* 0x000fe400080006ff */
[----:B------:R-:W-:Y:S01]  /*0b50*/  USHF.L.U32 UR4, UR4, 0x1, URZ ;  /* 0x0000000104047899 */ /* 0x000fe200080006ff */
[----:B------:R-:W2:Y:S03]  /*0b60*/  FENCE.VIEW.ASYNC.S ;  /* 0x00000000000073c6 */ /* 0x000ea60000000000 */
[----:B--2---:R4:W2:Y:S08]  /*0b70*/  SYNCS.EXCH.64 URZ, [UR6+0x110], UR8 ;  /* 0x0001100806ff75b2 */ /* 0x0048b00008000100 */
[----:B------:R4:W3:Y:S01]  /*0b80*/  SYNCS.EXCH.64 URZ, [UR6+0x120], UR4 ;  /* 0x0001200406ff75b2 */ /* 0x0008e20008000100 */
[----:B------:R4:W1:Y:S01]  /*0b90*/  SYNCS.EXCH.64 URZ, [UR6+0x118], UR8 ;  /* 0x0001180806ff75b2 */ /* 0x0008620008000100 */
[----:B------:R4:W1:Y:S02]  /*0ba0*/  SYNCS.EXCH.64 URZ, [UR6+0x128], UR4 ;  /* 0x0001280406ff75b2 */ /* 0x0008640008000100 */
[----:B----4-:R-:W-:Y:S01]  /*0bb0*/  NOP ;  /* 0x0000000000007918 */ /* 0x010fe20000000000 */
.L_x_13:
[----:B------:R-:W4:Y:S01]  /*0bc0*/  SHFL.IDX PT, R2, R46, RZ, 0x1f ;  /* 0x00001fff2e027589 */ /* 0x000f2200000e0000 */
[----:B------:R-:W-:Y:S01]  /*0bd0*/  NOP ;  /* 0x0000000000007918 */ /* 0x000fe20000000000 */
[----:B----4-:R-:W-:-:S13]  /*0be0*/  ISETP.NE.AND P0, PT, R2, 0x5, PT ;  /* 0x000000050200780c */ /* 0x010fda0003f05270 */
[----:B------:R-:W-:Y:S05]  /*0bf0*/  @P0 BRA `(.L_x_14) ;  /* 0x0000000000580947 */ /* 0x000fea0003800000 */
[----:B--23--:R-:W2:Y:S01]  /*0c00*/  S2UR UR4, SR_CgaCtaId ;  /* 0x00000000000479c3 */ /* 0x00cea20000008800 */
        /* <DEDUP_REMOVED lines=10> */
[----:B--2---:R-:W-:Y:S01]  /*0cb0*/  ULEA UR4, UR4, UR5, 0x18 ;  /* 0x0000000504047291 */ /* 0x004fe2000f8ec0ff */
[----:B------:R-:W2:Y:S11]  /*0cc0*/  FENCE.VIEW.ASYNC.S ;  /* 0x00000000000073c6 */ /* 0x000eb60000000000 */
[----:B--2---:R4:W2:Y:S01]  /*0cd0*/  SYNCS.EXCH.64 URZ, [UR4+0x130], UR8 ;  /* 0x0001300804ff75b2 */ /* 0x0048a20008000100 */
[----:B------:R4:W3:Y:S01]  /*0ce0*/  SYNCS.EXCH.64 URZ, [UR4+0x150], UR6 ;  /* 0x0001500604ff75b2 */ /* 0x0008e20008000100 */
[----:B------:R4:W1:Y:S01]  /*0cf0*/  SYNCS.EXCH.64 URZ, [UR4+0x138], UR8 ;  /* 0x0001380804ff75b2 */ /* 0x0008620008000100 */
[----:B------:R4:W1:Y:S01]  /*0d00*/  SYNCS.EXCH.64 URZ, [UR4+0x158], UR6 ;  /* 0x0001580604ff75b2 */ /* 0x0008620008000100 */
[----:B------:R4:W1:Y:S01]  /*0d10*/  SYNCS.EXCH.64 URZ, [UR4+0x140], UR8 ;  /* 0x0001400804ff75b2 */ /* 0x0008620008000100 */
[----:B------:R4:W1:Y:S01]  /*0d20*/  SYNCS.EXCH.64 URZ, [UR4+0x160], UR6 ;  /* 0x0001600604ff75b2 */ /* 0x0008620008000100 */
[----:B------:R4:W1:Y:S01]  /*0d30*/  SYNCS.EXCH.64 URZ, [UR4+0x148], UR8 ;  /* 0x0001480804ff75b2 */ /* 0x0008620008000100 */
[----:B------:R4:W1:Y:S02]  /*0d40*/  SYNCS.EXCH.64 URZ, [UR4+0x168], UR6 ;  /* 0x0001680604ff75b2 */ /* 0x0008640008000100 */
[----:B----4-:R-:W-:Y:S01]  /*0d50*/  NOP ;  /* 0x0000000000007918 */ /* 0x010fe20000000000 */
.L_x_14:
[----:B------:R-:W4:Y:S01]  /*0d60*/  SHFL.IDX PT, R2, R46, RZ, 0x1f ;  /* 0x00001fff2e027589 */ /* 0x000f2200000e0000 */
[----:B------:R-:W1:Y:S01]  /*0d70*/  S2UR UR54, SR_CgaCtaId ;  /* 0x00000000003679c3 */ /* 0x000e620000008800 */
[----:B------:R-:W-:Y:S01]  /*0d80*/  NOP ;  /* 0x0000000000007918 */ /* 0x000fe20000000000 */
[----:B----4-:R-:W-:-:S13]  /*0d90*/  ISETP.NE.AND P0, PT, R2, 0x3, PT ;  /* 0x000000030200780c */ /* 0x010fda0003f05270 */
[----:B-1----:R-:W-:Y:S05]  /*0da0*/  @P0 BRA `(.L_x_15) ;  /* 0x0000000000340947 */ /* 0x002fea0003800000 */
[----:B--23--:R-:W-:Y:S01]  /*0db0*/  UMOV UR4, 0x400 ;  /* 0x0000040000047882 */ /* 0x00cfe20000000000 */
[----:B------:R-:W-:Y:S01]  /*0dc0*/  UMOV UR6, 0x20 ;  /* 0x0000002000067882 */ /* 0x000fe20000000000 */
[----:B------:R-:W-:Y:S02]  /*0dd0*/  ULEA UR4, UR54, UR4, 0x18 ;  /* 0x0000000436047291 */ /* 0x000fe4000f8ec0ff */
[----:B------:R-:W-:-:S04]  /*0de0*/  UIADD3 UR6, UPT, UPT, -UR6, 0x100000, URZ ;  /* 0x0010000006067890 */ /* 0x000fc8000fffe1ff */
[----:B------:R-:W-:Y:S02]  /*0df0*/  USHF.L.U32 UR7, UR6, 0xb, URZ ;  /* 0x0000000b06077899 */ /* 0x000fe400080006ff */
[----:B------:R-:W-:Y:S01]  /*0e00*/  USHF.L.U32 UR6, UR6, 0x1, URZ ;  /* 0x0000000106067899 */ /* 0x000fe200080006ff */
[----:B------:R-:W-:Y:S01]  /*0e10*/  ELECT P0, URZ, PT ;  /* 0x0000000000ff782f */ /* 0x000fe20003800000 */
[----:B------:R-:W1:Y:S10]  /*0e20*/  FENCE.VIEW.ASYNC.S ;  /* 0x00000000000073c6 */ /* 0x000e740000000000 */
[----:B-1----:R1:W4:Y:S01]  /*0e30*/  SYNCS.EXCH.64 URZ, [UR4+0x170], UR6 ;  /* 0x0001700604ff75b2 */ /* 0x0023220008000100 */
[----:B------:R1:W2:Y:S01]  /*0e40*/  SYNCS.EXCH.64 URZ, [UR4+0x180], UR6 ;  /* 0x0001800604ff75b2 */ /* 0x0002a20008000100 */
[----:B------:R1:W3:Y:S01]  /*0e50*/  SYNCS.EXCH.64 URZ, [UR4+0x178], UR6 ;  /* 0x0001780604ff75b2 */ /* 0x0002e20008000100 */
[----:B------:R1:W1:Y:S01]  /*0e60*/  SYNCS.EXCH.64 URZ, [UR4+0x188], UR6 ;  /* 0x0001880604ff75b2 */ /* 0x0002620008000100 */
[----:B------:R-:W-:Y:S01]  /*0e70*/  NOP ;  /* 0x0000000000007918 */ /* 0x000fe20000000000 */
.L_x_15:
[----:B-123--:R-:W1:Y:S01]  /*0e80*/  LDCU UR4, c[0x0][0x36c] ;  /* 0x00006d80ff0477ac */ /* 0x00ee620008000800 */
[----:B------:R-:W-:Y:S01]  /*0e90*/  ISETP.NE.OR P3, PT, R0, 0x2, !P3 ;  /* 0x000000020000780c */ /* 0x000fe20005f65670 */
[----:B------:R-:W-:Y:S01]  /*0ea0*/  NOP ;  /* 0x0000000000007918 */ /* 0x000fe20000000000 */
[----:B------:R-:W-:Y:S01]  /*0eb0*/  LOP3.LUT R0, R55, 0x1f, RZ, 0xc0, !PT ;  /* 0x0000001f37007812 */ /* 0x000fe200078ec0ff */
[----:B------:R-:W-:Y:S02]  /*0ec0*/  UISETP.NE.AND UP4, UPT, UR18, 0x2, UPT ;  /* 0x000000021200788c */ /* 0x000fe4000bf85270 */
[----:B------:R-:W-:Y:S02]  /*0ed0*/  UISETP.NE.AND UP5, UPT, UR18, URZ, UPT ;  /* 0x000000ff1200728c */ /* 0x000fe4000bfa5270 */
[----:B-1----:R-:W-:-:S09]  /*0ee0*/  UISETP.EQ.U32.AND UP6, UPT, UR4, 0x1, UPT ;  /* 0x000000010400788c */ /* 0x002fd2000bfc2070 */
[----:B------:R-:W-:Y:S05]  /*0ef0*/  BRA.U !UP6, `(.L_x_16) ;  /* 0x000000010e087547 */ /* 0x000fea000b800000 */
[----:B----4-:R-:W-:Y:S01]  /*0f00*/  UCGABAR_ARV ;  /* 0x00000000000079c7 */ /* 0x010fe20008000000 */
[----:B------:R-:W-:Y:S05]  /*0f10*/  BRA `(.L_x_17) ;  /* 0x0000000000047947 */ /* 0x000fea0003800000 */
.L_x_16:
[----:B----4-:R-:W-:Y:S01]  /*0f20*/  NOP ;  /* 0x0000000000007918 */ /* 0x010fe20000000000 */
.L_x_17:
[----:B------:R-:W1:Y:S01]  /*0f30*/  S2UR UR26, SR_CTAID.X ;  /* 0x00000000001a79c3 */ /* 0x000e620000002500 */
[----:B------:R-:W-:-:S05]  /*0f40*/  CS2R.32 R48, SR_CgaSize ;  /* 0x0000000000307805 */ /* 0x000fca0000008a00 */
[----:B------:R-:W-:-:S05]  /*0f50*/  IMAD R48, R48, -0xa0, RZ ;  /* 0xffffff6030307824 */ /* 0x000fca00078e02ff */
[----:B------:R-:W-:-:S14]  /*0f60*/  R2UR UR5, R48 ;  /* 0x00000000300572ca */ /* 0x000fdc00000e0000 */
[----:B------:R-:W2:Y:S01]  /*0f70*/  LDCU UR5, c[0x0][UR5+0x2b0] ;  /* 0x00005600050577ac */ /* 0x000ea20008000800 */
[----:B------:R-:W-:-:S05]  /*0f80*/  CS2R.32 R48, SR_CgaSize ;  /* 0x0000000000307805 */ /* 0x000fca0000008a00 */
[----:B------:R-:W-:-:S05]  /*0f90*/  IMAD R48, R48, -0xa0, RZ ;  /* 0xffffff6030307824 */ /* 0x000fca00078e02ff */
[----:B------:R-:W-:-:S14]  /*0fa0*/  R2UR UR4, R48 ;  /* 0x00000000300472ca */ /* 0x000fdc00000e0000 */
[----:B------:R-:W3:Y:S01]  /*0fb0*/  LDCU UR4, c[0x0][UR4+0x2b4] ;  /* 0x00005680040477ac */ /* 0x000ee20008000800 */
[----:B------:R-:W4:Y:S01]  /*0fc0*/  S2UR UR30, SR_CTAID.Y ;  /* 0x00000000001e79c3 */ /* 0x000f220000002600 */
[----:B------:R-:W-:-:S05]  /*0fd0*/  CS2R.32 R48, SR_CgaSize ;  /* 0x0000000000307805 */ /* 0x000fca0000008a00 */
[----:B------:R-:W-:-:S05]  /*0fe0*/  IMAD R48, R48, -0xa0, RZ ;  /* 0xffffff6030307824 */ /* 0x000fca00078e02ff */
[----:B------:R-:W-:-:S14]  /*0ff0*/  R2UR UR6, R48 ;  /* 0x00000000300672ca */ /* 0x000fdc00000e0000 */
[----:B------:R-:W3:Y:S01]  /*1000*/  LDCU UR6, c[0x0][UR6+0x2a0] ;  /* 0x00005400060677ac */ /* 0x000ee20008000800 */
[----:B------:R-:W-:-:S05]  /*1010*/  CS2R.32 R48, SR_CgaSize ;  /* 0x0000000000307805 */ /* 0x000fca0000008a00 */
[----:B------:R-:W-:-:S05]  /*1020*/  IMAD R48, R48, -0xa0, RZ ;  /* 0xffffff6030307824 */ /* 0x000fca00078e02ff */
[----:B------:R-:W-:-:S14]  /*1030*/  R2UR UR7, R48 ;  /* 0x00000000300772ca */ /* 0x000fdc00000e0000 */
[----:B------:R-:W3:Y:S01]  /*1040*/  LDCU UR7, c[0x0][UR7+0x2a4] ;  /* 0x00005480070777ac */ /* 0x000ee20008000800 */
[----:B------:R-:W-:Y:S01]  /*1050*/  USHF.L.U32 UR24, UR54, 0xb, URZ ;  /* 0x0000000b36187899 */ /* 0x000fe200080006ff */
[----:B------:R-:W3:Y:S01]  /*1060*/  LDCU UR19, c[0x0][0xb24] ;  /* 0x00016480ff1377ac */ /* 0x000ee20008000800 */
[----:B------:R-:W3:Y:S01]  /*1070*/  LDCU UR42, c[0x0][0xb24] ;  /* 0x00016480ff2a77ac */ /* 0x000ee20008000800 */
[----:B-1----:R-:W-:Y:S01]  /*1080*/  I2FP.F32.U32 R3, UR26 ;  /* 0x0000001a00037c45 */ /* 0x002fe20008201000 */
[----:B------:R-:W1:Y:S04]  /*1090*/  LDCU UR22, c[0x0][0xb30] ;  /* 0x00016600ff1677ac */ /* 0x000e680008000800 */
[----:B--2---:R-:W-:Y:S01]  /*10a0*/  FMUL R3, R3, UR5 ;  /* 0x0000000503037c20 */ /* 0x004fe20008400000 */
[----:B------:R-:W-:Y:S01]  /*10b0*/  ULOP3.LUT UR24, UR24, 0x800, URZ, 0xc0, !UPT ;  /* 0x0000080018187892 */ /* 0x000fe2000f8ec0ff */
[----:B----4-:R-:W-:-:S04]  /*10c0*/  I2FP.F32.U32 R2, UR30 ;  /* 0x0000001e00027c45 */ /* 0x010fc80008201000 */
[----:B------:R-:W2:Y:S01]  /*10d0*/  F2I.U32.TRUNC.NTZ R3, R3 ;  /* 0x0000000300037305 */ /* 0x000ea2000020f000 */
[----:B---3--:R-:W-:-:S07]  /*10e0*/  FMUL R2, R2, UR4 ;  /* 0x0000000402027c20 */ /* 0x008fce0008400000 */
[----:B------:R-:W3:Y:S01]  /*10f0*/  F2I.U32.TRUNC.NTZ R2, R2 ;  /* 0x0000000200027305 */ /* 0x000ee2000020f000 */
[----:B--2---:R-:W-:Y:S02]  /*1100*/  R2UR UR5, R3 ;  /* 0x00000000030572ca */ /* 0x004fe400000e0000 */
[----:B---3--:R-:W-:Y:S02]  /*1110*/  R2UR UR4, R2 ;  /* 0x00000000020472ca */ /* 0x008fe400000e0000 */
[----:B------:R-:W-:-:S09]  /*1120*/  PRMT R2, RZ, 0x7610, R2 ;  /* 0x00007610ff027816 */ /* 0x000fd20000000002 */
[----:B------:R-:W-:-:S04]  /*1130*/  UIADD3 UR5, UPT, UPT, -UR5, URZ, URZ ;  /* 0x000000ff05057290 */ /* 0x000fc8000fffe1ff */
[----:B------:R-:W-:Y:S02]  /*1140*/  UIMAD UR5, UR6, UR5, UR26 ;  /* 0x00000005060572a4 */ /* 0x000fe4000f8e021a */
[----:B------:R-:W-:-:S04]  /*1150*/  UIADD3 UR4, UPT, UPT, -UR4, URZ, URZ ;  /* 0x000000ff04047290 */ /* 0x000fc8000fffe1ff */
[----:B------:R-:W-:Y:S01]  /*1160*/  IMAD.U32 R48, RZ, RZ, UR5 ;  /* 0x00000005ff307e24 */ /* 0x000fe2000f8e00ff */
[----:B------:R-:W-:-:S06]  /*1170*/  UIMAD UR4, UR7, UR4, UR30 ;  /* 0x00000004070472a4 */ /* 0x000fcc000f8e021e */
[----:B------:R-:W-:Y:S01]  /*1180*/  IMAD.U32 R47, RZ, RZ, UR4 ;  /* 0x00000004ff2f7e24 */ /* 0x000fe2000f8e00ff */
[----:B-1----:R-:W-:Y:S06]  /*1190*/  BRA.U UP5, `(.L_x_18) ;  /* 0x00000001052c7547 */ /* 0x002fec000b800000 */
[----:B------:R-:W-:Y:S02]  /*11a0*/  R2UR UR4, R47 ;  /* 0x000000002f0472ca */ /* 0x000fe400000e0000 */
[----:B------:R-:W-:-:S11]  /*11b0*/  R2UR UR6, R48 ;  /* 0x00000000300672ca */ /* 0x000fd600000e0000 */
[----:B------:R-:W-:-:S04]  /*11c0*/  UISETP.NE.AND UP0, UPT, UR4, URZ, UPT ;  /* 0x000000ff0400728c */ /* 0x000fc8000bf05270 */
[----:B------:R-:W-:-:S04]  /*11d0*/  UISETP.EQ.OR UP0, UPT, UR6, URZ, !UP0 ;  /* 0x000000ff0600728c */ /* 0x000fc8000c702670 */
[----:B------:R-:W-:Y:S02]  /*11e0*/  USEL UR5, URZ, 0x1, !UP0 ;  /* 0x00000001ff057887 */ /* 0x000fe4000c000000 */
[----:B------:R-:W-:-:S04]  /*11f0*/  UISETP.NE.AND UP0, UPT, UR4, URZ, UPT ;  /* 0x000000ff0400728c */ /* 0x000fc8000bf05270 */
[----:B------:R-:W-:Y:S02]  /*1200*/  USEL UR4, URZ, 0x2, UP0 ;  /* 0x00000002ff047887 */ /* 0x000fe40008000000 */
[----:B------:R-:W-:-:S04]  /*1210*/  UISETP.NE.AND UP0, UPT, UR6, 0x1, UPT ;  /* 0x000000010600788c */ /* 0x000fc8000bf05270 */
[----:B------:R-:W-:-:S04]  /*1220*/  USEL UR4, UR4, 0x2, UP0 ;  /* 0x0000000204047887 */ /* 0x000fc80008000000 */
[----:B------:R-:W-:-:S06]  /*1230*/  UIADD3 UR4, UPT, UPT, UR5, UR4, URZ ;  /* 0x0000000405047290 */ /* 0x000fcc000fffe0ff */
[----:B------:R-:W-:-:S07]  /*1240*/  IMAD.U32 R2, RZ, RZ, UR4 ;  /* 0x00000004ff027e24 */ /* 0x000fce000f8e00ff */
.L_x_18:
[----:B------:R-:W1:Y:S01]  /*1250*/  S2UR UR36, SR_CTAID.Z ;  /* 0x00000000002479c3 */ /* 0x000e620000002700 */
[----:B------:R-:W-:-:S09]  /*1260*/  UISETP.GE.AND UP0, UPT, UR19, 0x1, UPT ;  /* 0x000000011300788c */ /* 0x000fd2000bf06270 */
[----:B------:R-:W-:Y:S05]  /*1270*/  BRA.U !UP0, `(.L_x_19) ;  /* 0x0000000108d07547 */ /* 0x000fea000b800000 */
[----:B------:R-:W2:Y:S01]  /*1280*/  LDCU UR20, c[0x0][0xb0c] ;  /* 0x00016180ff1477ac */ /* 0x000ea20008000800 */
[----:B------:R-:W3:Y:S01]  /*1290*/  LDCU.128 UR12, c[0x0][0xb10] ;  /* 0x00016200ff0c77ac */ /* 0x000ee20008000c00 */
[----:B------:R-:W4:Y:S01]  /*12a0*/  LDCU UR6, c[0x0][0x370] ;  /* 0x00006e00ff0677ac */ /* 0x000f220008000800 */
[----:B------:R-:W1:Y:S01]  /*12b0*/  LDCU UR7, c[0x0][0x374] ;  /* 0x00006e80ff0777ac */ /* 0x000e620008000800 */
[----:B------:R-:W1:Y:S01]  /*12c0*/  LDCU UR21, c[0x0][0xb20] ;  /* 0x00016400ff1577ac */ /* 0x000e620008000800 */
[----:B--2---:R-:W-:Y:S02]  /*12d0*/  UISETP.NE.AND UP0, UPT, UR20, 0x1, UPT ;  /* 0x000000011400788c */ /* 0x004fe4000bf05270 */
[----:B---3--:R-:W-:Y:S01]  /*12e0*/  UIMAD.WIDE.U32 UR4, UR26, UR12, URZ ;  /* 0x0000000c1a0472a5 */ /* 0x008fe2000f8e00ff */
[----:B------:R-:W2:Y:S01]  /*12f0*/  LDCU.64 UR8, c[0x0][0xb28] ;  /* 0x00016500ff0877ac */ /* 0x000ea20008000a00 */
[----:B----4-:R-:W-:Y:S02]  /*1300*/  UIMAD.WIDE.U32 UR10, UR6, UR12, URZ ;  /* 0x0000000c060a72a5 */ /* 0x010fe4000f8e00ff */
[----:B------:R-:W-:-:S02]  /*1310*/  USHF.R.U32.HI UR5, URZ, UR13, UR5 ;  /* 0x0000000dff057299 */ /* 0x000fc40008011605 */
[----:B------:R-:W-:Y:S02]  /*1320*/  UISETP.NE.AND UP2, UPT, UR19, 0x1, UPT ;  /* 0x000000011300788c */ /* 0x000fe4000bf45270 */
[----:B------:R-:W-:Y:S01]  /*1330*/  USEL UR5, UR26, UR5, !UP0 ;  /* 0x000000051a057287 */ /* 0x000fe2000c000000 */
[----:B------:R-:W-:Y:S01]  /*1340*/  UMOV UR10, UR11 ;  /* 0x0000000b000a7c82 */ /* 0x000fe20008000000 */
[----:B------:R-:W-:Y:S02]  /*1350*/  UIMAD.WIDE.U32 UR16, UR30, UR15, URZ ;  /* 0x0000000f1e1072a5 */ /* 0x000fe4000f8e00ff */
[----:B------:R-:W-:Y:S02]  /*1360*/  @UP0 USHF.R.U32.HI UR6, URZ, UR13, UR10 ;  /* 0x0000000dff060299 */ /* 0x000fe4000801160a */
[----:B------:R-:W-:Y:S02]  /*1370*/  UISETP.NE.AND UP0, UPT, UR14, 0x1, UPT ;  /* 0x000000010e00788c */ /* 0x000fe4000bf05270 */
[----:B-1----:R-:W-:-:S02]  /*1380*/  UIMAD.WIDE.U32 UR10, UR7, UR15, URZ ;  /* 0x0000000f070a72a5 */ /* 0x002fc4000f8e00ff */
[----:B--2---:R-:W-:Y:S01]  /*1390*/  UIMAD.WIDE.U32 UR12, UR6, UR8, URZ ;  /* 0x00000008060c72a5 */ /* 0x004fe2000f8e00ff */
[----:B------:R-:W-:Y:S02]  /*13a0*/  UMOV UR4, UR17 ;  /* 0x0000001100047c82 */ /* 0x000fe40008000000 */
[----:B------:R-:W-:Y:S02]  /*13b0*/  USHF.R.U32.HI UR4, URZ, UR21, UR4 ;  /* 0x00000015ff047299 */ /* 0x000fe40008011604 */
[----:B------:R-:W-:Y:S02]  /*13c0*/  UMOV UR10, UR11 ;  /* 0x0000000b000a7c82 */ /* 0x000fe40008000000 */
[----:B------:R-:W-:Y:S01]  /*13d0*/  UMOV UR12, UR13 ;  /* 0x0000000d000c7c82 */ /* 0x000fe20008000000 */
[----:B------:R-:W-:Y:S02]  /*13e0*/  @UP0 USHF.R.U32.HI UR7, URZ, UR21, UR10 ;  /* 0x00000015ff070299 */ /* 0x000fe4000801160a */
[----:B------:R-:W-:-:S02]  /*13f0*/  USEL UR4, UR30, UR4, !UP0 ;  /* 0x000000041e047287 */ /* 0x000fc4000c000000 */
[----:B------:R-:W-:Y:S02]  /*1400*/  UIMAD.WIDE.U32 UR10, UR7, UR8, URZ ;  /* 0x00000008070a72a5 */ /* 0x000fe4000f8e00ff */
[----:B------:R-:W-:Y:S02]  /*1410*/  @UP2 USHF.R.U32.HI UR6, URZ, UR9, UR12 ;  /* 0x00000009ff062299 */ /* 0x000fe4000801160c */
[----:B------:R-:W-:-:S03]  /*1420*/  UIMAD.WIDE.U32 UR12, UR4, UR8, URZ ;  /* 0x00000008040c72a5 */ /* 0x000fc6000f8e00ff */
[----:B------:R-:W-:Y:S02]  /*1430*/  UMOV UR10, UR11 ;  /* 0x0000000b000a7c82 */ /* 0x000fe40008000000 */
[----:B------:R-:W-:Y:S02]  /*1440*/  @UP2 USHF.R.U32.HI UR7, URZ, UR9, UR10 ;  /* 0x00000009ff072299 */ /* 0x000fe4000801160a */
[----:B------:R-:W-:Y:S02]  /*1450*/  UIMAD UR10, UR6, UR19, URZ ;  /* 0x00000013060a72a4 */ /* 0x000fe4000f8e02ff */
[----:B------:R-:W-:-:S04]  /*1460*/  UIMAD UR7, UR7, UR19, URZ ;  /* 0x00000013070772a4 */ /* 0x000fc8000f8e02ff */
[----:B------:R-:W-:-:S03]  /*1470*/  UISETP.GE.AND UP0, UPT, UR4, UR7, UPT ;  /* 0x000000070400728c */ /* 0x000fc6000bf06270 */
[----:B------:R-:W-:Y:S01]  /*1480*/  UMOV UR7, UR13 ;  /* 0x0000000d00077c82 */ /* 0x000fe20008000000 */
[----:B------:R-:W-:Y:S02]  /*1490*/  UISETP.GE.OR UP0, UPT, UR5, UR10, UP0 ;  /* 0x0000000a0500728c */ /* 0x000fe40008706670 */
[----:B------:R-:W-:Y:S02]  /*14a0*/  UIMAD.WIDE.U32 UR10, UR5, UR8, URZ ;  /* 0x00000008050a72a5 */ /* 0x000fe4000f8e00ff */
[----:B------:R-:W-:Y:S02]  /*14b0*/  USHF.R.U32.HI UR7, URZ, UR9, UR7 ;  /* 0x00000009ff077299 */ /* 0x000fe40008011607 */
[----:B------:R-:W-:Y:S02]  /*14c0*/  UIADD3 UR10, UPT, UPT, -UR4, URZ, URZ ;  /* 0x000000ff040a7290 */ /* 0x000fe4000fffe1ff */
[----:B------:R-:W-:Y:S02]  /*14d0*/  USEL UR7, UR4, UR7, !UP2 ;  /* 0x0000000704077287 */ /* 0x000fe4000d000000 */
[----:B------:R-:W-:Y:S01]  /*14e0*/  UIMAD UR10, UR14, UR10, UR30 ;  /* 0x0000000a0e0a72a4 */ /* 0x000fe2000f8e021e */
[----:B------:R-:W-:Y:S01]  /*14f0*/  @!UP0 UMOV UR8, UR11 ;  /* 0x0000000b00088c82 */ /* 0x000fe20008000000 */
[----:B------:R-:W-:-:S02]  /*1500*/  UIADD3 UR11, UPT, UPT, -UR5, URZ, URZ ;  /* 0x000000ff050b7290 */ /* 0x000fc4000fffe1ff */
[----:B------:R-:W-:Y:S02]  /*1510*/  @!UP0 USHF.R.U32.HI UR8, URZ, UR9, UR8 ;  /* 0x00000009ff088299 */ /* 0x000fe40008011608 */
[----:B------:R-:W-:Y:S02]  /*1520*/  UIADD3 UR9, UPT, UPT, -UR7, URZ, URZ ;  /* 0x000000ff07097290 */ /* 0x000fe4000fffe1ff */
[----:B------:R-:W-:Y:S02]  /*1530*/  @!UP0 USEL UR8, UR5, UR8, !UP2 ;  /* 0x0000000805088287 */ /* 0x000fe4000d000000 */
[----:B------:R-:W-:Y:S02]  /*1540*/  UIMAD UR9, UR19, UR9, UR4 ;  /* 0x00000009130972a4 */ /* 0x000fe4000f8e0204 */
[----:B------:R-:W-:Y:S02]  /*1550*/  @!UP0 UIADD3 UR7, UPT, UPT, UR7, -UR8, URZ ;  /* 0x8000000807078290 */ /* 0x000fe4000fffe0ff */
[----:B------:R-:W-:-:S02]  /*1560*/  @!UP0 UIMAD UR6, UR9, UR6, UR8 ;  /* 0x00000006090682a4 */ /* 0x000fc4000f8e0208 */
[----:B------:R-:W-:Y:S02]  /*1570*/  @!UP0 UIMAD UR4, UR7, UR19, UR5 ;  /* 0x00000013070482a4 */ /* 0x000fe4000f8e0205 */
[----:B------:R-:W-:Y:S02]  /*1580*/  UIMAD UR26, UR20, UR11, UR26 ;  /* 0x0000000b141a72a4 */ /* 0x000fe4000f8e021a */
[----:B------:R-:W-:Y:S01]  /*1590*/  UIMAD UR30, UR4, UR14, UR10 ;  /* 0x0000000e041e72a4 */ /* 0x000fe2000f8e020a */
[----:B------:R-:W-:Y:S02]  /*15a0*/  @!UP0 UMOV UR5, UR6 ;  /* 0x0000000600058c82 */ /* 0x000fe40008000000 */
[----:B------:R-:W-:-:S12]  /*15b0*/  UIMAD UR26, UR5, UR20, UR26 ;  /* 0x00000014051a72a4 */ /* 0x000fd8000f8e021a */
.L_x_19:
[----:B------:R-:W-:-:S09]  /*15c0*/  UISETP.NE.AND UP0, UPT, UR22, 0x1, UPT ;  /* 0x000000011600788c */ /* 0x000fd2000bf05270 */
[----:B------:R-:W-:Y:S05]  /*15d0*/  BRA.U UP0, `(.L_x_20) ;  /* 0x0000000100407547 */ /* 0x000fea000b800000 */
[----:B------:R-:W2:Y:S01]  /*15e0*/  LDCU.128 UR8, c[0x0][0xb10] ;  /* 0x00016200ff0877ac */ /* 0x000ea20008000c00 */
[----:B------:R-:W3:Y:S01]  /*15f0*/  LDCU UR12, c[0x0][0xb0c] ;  /* 0x00016180ff0c77ac */ /* 0x000ee20008000800 */
[----:B------:R-:W4:Y:S01]  /*1600*/  LDCU UR13, c[0x0][0xb20] ;  /* 0x00016400ff0d77ac */ /* 0x000f220008000800 */
[----:B--2---:R-:W-:Y:S02]  /*1610*/  UIMAD.WIDE.U32 UR4, UR26, UR8, URZ ;  /* 0x000000081a0472a5 */ /* 0x004fe4000f8e00ff */
[----:B------:R-:W-:Y:S02]  /*1620*/  UIMAD.WIDE.U32 UR6, UR30, UR11, URZ ;  /* 0x0000000b1e0672a5 */ /* 0x000fe4000f8e00ff */
[----:B---3--:R-:W-:Y:S02]  /*1630*/  UISETP.NE.AND UP0, UPT, UR12, 0x1, UPT ;  /* 0x000000010c00788c */ /* 0x008fe4000bf05270 */
[----:B------:R-:W-:-:S03]  /*1640*/  USHF.R.U32.HI UR5, URZ, UR9, UR5 ;  /* 0x00000009ff057299 */ /* 0x000fc60008011605 */
[----:B------:R-:W-:Y:S01]  /*1650*/  UMOV UR4, UR7 ;  /* 0x0000000700047c82 */ /* 0x000fe20008000000 */
[----:B------:R-:W-:Y:S02]  /*1660*/  USEL UR5, UR26, UR5, !UP0 ;  /* 0x000000051a057287 */ /* 0x000fe4000c000000 */
[----:B------:R-:W-:Y:S02]  /*1670*/  UISETP.NE.AND UP0, UPT, UR10, 0x1, UPT ;  /* 0x000000010a00788c */ /* 0x000fe4000bf05270 */
[----:B----4-:R-:W-:-:S04]  /*1680*/  USHF.R.U32.HI UR4, URZ, UR13, UR4 ;  /* 0x0000000dff047299 */ /* 0x010fc80008011604 */
[----:B------:R-:W-:-:S04]  /*1690*/  USEL UR4, UR30, UR4, !UP0 ;  /* 0x000000041e047287 */ /* 0x000fc8000c000000 */
[----:B------:R-:W-:Y:S02]  /*16a0*/  UIADD3 UR6, UPT, UPT, UR5, -UR4, URZ ;  /* 0x8000000405067290 */ /* 0x000fe4000fffe0ff */
[----:B------:R-:W-:Y:S02]  /*16b0*/  UIADD3 UR4, UPT, UPT, -UR5, UR4, URZ ;  /* 0x0000000405047290 */ /* 0x000fe4000fffe1ff */
[----:B------:R-:W-:Y:S02]  /*16c0*/  UIMAD UR30, UR6, UR10, UR30 ;  /* 0x0000000a061e72a4 */ /* 0x000fe4000f8e021e */
[----:B------:R-:W-:-:S12]  /*16d0*/  UIMAD UR26, UR4, UR12, UR26 ;  /* 0x0000000c041a72a4 */ /* 0x000fd8000f8e021a */
.L_x_20:
[----:B------:R-:W-:Y:S01]  /*16e0*/  UISETP.NE.AND UP0, UPT, UR18, 0x2, UPT ;  /* 0x000000021200788c */ /* 0x000fe2000bf05270 */
[----:B------:R-:W-:Y:S09]  /*16f0*/  BRA.U !UP6, `(.L_x_21) ;  /* 0x000000010e0c7547 */ /* 0x000ff2000b800000 */
[----:B------:R-:W-:Y:S01]  /*1700*/  UCGABAR_WAIT ;  /* 0x0000000000007dc7 */ /* 0x000fe20008000000 */
[----:B------:R-:W-:Y:S01]  /*1710*/  CCTL.IVALL ;  /* 0x00000000ff00798f */ /* 0x000fe20002000000 */
[----:B------:R-:W-:Y:S05]  /*1720*/  BRA `(.L_x_22) ;  /* 0x0000000000047947 */ /* 0x000fea0003800000 */
.L_x_21:
[----:B------:R-:W-:Y:S06]  /*1730*/  BAR.SYNC.DEFER_BLOCKING 0x0 ;  /* 0x0000000000007b1d */ /* 0x000fec0000010000 */
.L_x_22:
[----:B------:R-:W-:Y:S05]  /*1740*/  BRA.U UP0, `(.L_x_23) ;  /* 0x0000001900147547 */ /* 0x000fea000b800000 */
[----:B------:R-:W2:Y:S01]  /*1750*/  LDCU UR6, c[0x0][0x38c] ;  /* 0x00007180ff0677ac */ /* 0x000ea20008000800 */
[----:B------:R-:W-:Y:S01]  /*1760*/  PLOP3.LUT P1, PT, PT, PT, UP3, 0x80, 0x8 ;  /* 0x000000000008781c */ /* 0x000fe20003f2f038 */
[----:B------:R-:W-:Y:S01]  /*1770*/  IMAD.MOV.U32 R12, RZ, RZ, 0x1 ;  /* 0x00000001ff0c7424 */ /* 0x000fe200078e00ff */
[----:B------:R-:W-:Y:S01]  /*1780*/  ISETP.EQ.OR P2, PT, R0, RZ, P3 ;  /* 0x000000ff0000720c */ /* 0x000fe20001f42670 */
[----:B------:R-:W-:Y:S01]  /*1790*/  UISETP.NE.AND UP1, UPT, UR18, URZ, UPT ;  /* 0x000000ff1200728c */ /* 0x000fe2000bf25270 */
[----:B------:R-:W-:Y:S01]  /*17a0*/  PLOP3.LUT P1, PT, P1, PT, PT, 0x8, 0x80 ;  /* 0x000000000080781c */ /* 0x000fe20000f2e170 */
[----:B------:R-:W-:Y:S01]  /*17b0*/  USEL UR25, URZ, 0x1, UP4 ;  /* 0x00000001ff197887 */ /* 0x000fe2000a000000 */
[----:B------:R-:W-:Y:S01]  /*17c0*/  CS2R R10, SRZ ;  /* 0x00000000000a7805 */ /* 0x000fe2000001ff00 */
[----:B------:R-:W-:Y:S01]  /*17d0*/  IMAD.MOV.U32 R9, RZ, RZ, RZ ;  /* 0x000000ffff097224 */ /* 0x000fe200078e00ff */
[----:B------:R-:W3:Y:S01]  /*17e0*/  LDCU UR39, c[0x0][0x370] ;  /* 0x00006e00ff2777ac */ /* 0x000ee20008000800 */
[----:B------:R-:W-:Y:S01]  /*17f0*/  IMAD.MOV.U32 R8, RZ, RZ, 0x1 ;  /* 0x00000001ff087424 */ /* 0x000fe200078e00ff */
[----:B------:R-:W4:Y:S01]  /*1800*/  LDCU.64 UR28, c[0x0][0x348] ;  /* 0x00006900ff1c77ac */ /* 0x000f220008000a00 */
[----:B------:R-:W-:-:S02]  /*1810*/  USHF.R.U32.HI UR44, URZ, 0x6, UR24 ;  /* 0x00000006ff2c7899 */ /* 0x000fc40008011618 */
[----:B--2---:R-:W-:Y:S02]  /*1820*/  UIADD3 UR5, UPT, UPT, UR6, 0x3f, URZ ;  /* 0x0000003f06057890 */ /* 0x004fe4000fffe0ff */
[----:B------:R-:W-:Y:S02]  /*1830*/  UIADD3 UR45, UPT, UPT, UR6, 0x7e, URZ ;  /* 0x0000007e062d7890 */ /* 0x000fe4000fffe0ff */
[----:B------:R-:W-:Y:S01]  /*1840*/  USHF.R.S32.HI UR4, URZ, 0x1f, UR5 ;  /* 0x0000001fff047899 */ /* 0x000fe20008011405 */
[----:B------:R-:W2:Y:S03]  /*1850*/  LDCU UR38, c[0x0][0x374] ;  /* 0x00006e80ff2677ac */ /* 0x000ea60008000800 */
[----:B------:R-:W-:Y:S02]  /*1860*/  ULEA.HI UR4, UR4, UR5, URZ, 0x6 ;  /* 0x0000000504047291 */ /* 0x000fe4000f8f30ff */
[----:B------:R-:W-:-:S02]  /*1870*/  USEL UR25, UR25, 0x2, UP1 ;  /* 0x0000000219197887 */ /* 0x000fc40008800000 */
[----:B------:R-:W-:Y:S02]  /*1880*/  USHF.R.S32.HI UR41, URZ, 0x6, UR4 ;  /* 0x00000006ff297899 */ /* 0x000fe40008011404 */
[----:B------:R-:W-:Y:S02]  /*1890*/  UIADD3 UR4, UPT, UPT, UR6, -0x1, URZ ;  /* 0xffffffff06047890 */ /* 0x000fe4000fffe0ff */
[----:B------:R-:W-:Y:S02]  /*18a0*/  UISETP.LT.U32.AND UP0, UPT, UR41, 0xd, UPT ;  /* 0x0000000d2900788c */ /* 0x000fe4000bf01070 */
[----:B------:R-:W-:Y:S02]  /*18b0*/  UISETP.GE.U32.AND UP2, UPT, UR4, -0x7f, UPT ;  /* 0xffffff810400788c */ /* 0x000fe4000bf46070 */
[----:B------:R-:W-:Y:S01]  /*18c0*/  USEL UR40, UR41, 0xd, UP0 ;  /* 0x0000000d29287887 */ /* 0x000fe20008000000 */
[----:B------:R-:W-:-:S03]  /*18d0*/  UMOV UR5, URZ ;  /* 0x000000ff00057c82 */ /* 0x000fc60008000000 */
[----:B------:R-:W-:Y:S02]  /*18e0*/  UIADD3 UR21, UPT, UPT, UR40, -0x1, URZ ;  /* 0xffffffff28157890 */ /* 0x000fe4000fffe0ff */
[----:B------:R-:W-:-:S03]  /*18f0*/  UIADD3 UR43, UPT, UPT, UR41, -UR40, URZ ;  /* 0x80000028292b7290 */ /* 0x000fc6000fffe0ff */
[----:B------:R-:W-:-:S04]  /*1900*/  @UP2 UIADD3 UR21, UPT, UPT, UR40, URZ, URZ ;  /* 0x000000ff28152290 */ /* 0x000fc8000fffe0ff */
[----:B--234-:R-:W-:-:S12]  /*1910*/  UIADD3 UR21, UPT, UPT, UR21, 0x1, URZ ;  /* 0x0000000115157890 */ /* 0x01cfd8000fffe0ff */
.L_x_43:
[----:B------:R-:W-:Y:S01]  /*1920*/  UISETP.NE.AND UP0, UPT, UR54, URZ, UPT ;  /* 0x000000ff3600728c */ /* 0x000fe2000bf05270 */
[----:B------:R-:W2:Y:S08]  /*1930*/  S2UR UR54, SR_CgaCtaId ;  /* 0x00000000003679c3 */ /* 0x000eb00000008800 */
[----:B------:R-:W-:Y:S05]  /*1940*/  BRA.U UP0, `(.L_x_24) ;  /* 0x0000000100347547 */ /* 0x000fea000b800000 */
[----:B------:R-:W3:Y:S01]  /*1950*/  S2R R0, SR_CgaCtaId ;  /* 0x0000000000007919 */ /* 0x000ee20000008800 */
[----:B------:R-:W-:-:S04]  /*1960*/  MOV R2, 0x400 ;  /* 0x0000040000027802 */ /* 0x000fc80000000f00 */
[----:B---3--:R-:W-:Y:S02]  /*1970*/  LEA R0, R0, R2, 0x18 ;  /* 0x0000000200007211 */ /* 0x008fe400078ec0ff */
[----:B------:R-:W-:-:S03]  /*1980*/  SHF.L.U32 R2, R8, 0x1f, RZ ;  /* 0x0000001f08027819 */ /* 0x000fc600000006ff */
[----:B------:R-:W-:-:S04]  /*1990*/  IMAD R0, R9, 0x8, R0 ;  /* 0x0000000809007824 */ /* 0x000fc800078e0200 */
[----:B------:R-:W3:Y:S02]  /*19a0*/  SYNCS.PHASECHK.TRANS64.TRYWAIT P0, [R0+URZ+0x180], R2 ;  /* 0x00018002000075a7 */ /* 0x000ee400080011ff */
[----:B---3--:R-:W-:Y:S05]  /*19b0*/  @!P0 BRA `(.L_x_25) ;  /* 0x0000006000988947 */ /* 0x008fea0003800000 */
.L_x_132:
[----:B------:R-:W-:Y:S01]  /*19c0*/  VIADD R9, R9, 0x1 ;  /* 0x0000000109097836 */ /* 0x000fe20000000000 */
[----:B------:R3:W-:Y:S04]  /*19d0*/  SYNCS.ARRIVE.TRANS64.A1T0 RZ, [R0+URZ+0x170], RZ ;  /* 0x000170ff00ff79a7 */ /* 0x0007e800081000ff */
[----:B------:R-:W-:-:S04]  /*19e0*/  ISETP.NE.AND P0, PT, R9, 0x2, PT ;  /* 0x000000020900780c */ /* 0x000fc80003f05270 */
[----:B------:R-:W-:Y:S02]  /*19f0*/  SEL R9, R9, RZ, P0 ;  /* 0x000000ff09097207 */ /* 0x000fe40000000000 */
[----:B---3--:R-:W-:-:S04]  /*1a00*/  SEL R0, RZ, 0x1, P0 ;  /* 0x00000001ff007807 */ /* 0x008fc80000000000 */
[----:B------:R-:W-:-:S07]  /*1a10*/  LOP3.LUT R8, R8, R0, RZ, 0x3c, !PT ;  /* 0x0000000008087212 */ /* 0x000fce00078e3cff */
.L_x_24:
[----:B------:R-:W-:Y:S01]  /*1a20*/  UMOV UR6, 0x400 ;  /* 0x0000040000067882 */ /* 0x000fe20000000000 */
[----:B------:R-:W-:Y:S01]  /*1a30*/  SHF.L.U32 R0, R12, 0x1f, RZ ;  /* 0x0000001f0c007819 */ /* 0x000fe200000006ff */
[----:B--2---:R-:W-:Y:S02]  /*1a40*/  ULEA UR6, UR54, UR6, 0x18 ;  /* 0x0000000636067291 */ /* 0x004fe4000f8ec0ff */
[----:B------:R-:W-:Y:S02]  /*1a50*/  UISETP.GE.U32.AND UP0, UPT, UR45, 0x7f, UPT ;  /* 0x0000007f2d00788c */ /* 0x000fe4000bf06070 */
[----:B------:R-:W-:Y:S02]  /*1a60*/  ULEA UR4, UR5, UR6, 0x3 ;  /* 0x0000000605047291 */ /* 0x000fe4000f8e18ff */
[----:B------:R-:W-:Y:S02]  /*1a70*/  USHF.L.U32 UR35, UR26, 0x6, URZ ;  /* 0x000000061a237899 */ /* 0x000fe400080006ff */
[----:B------:R-:W-:Y:S01]  /*1a80*/  ULEA UR11, UR30, UR44, 0x6 ;  /* 0x0000002c1e0b7291 */ /* 0x000fe2000f8e30ff */
[----:B------:R-:W-:-:S04]  /*1a90*/  UMOV UR13, URZ ;  /* 0x000000ff000d7c82 */ /* 0x000fc80008000000 */
[----:B------:R2:W3:Y:S01]  /*1aa0*/  SYNCS.PHASECHK.TRANS64.TRYWAIT P0, [UR4+0x68], R0 ;  /* 0x00006800ff0075a7 */ /* 0x0004e20008001104 */
[----:B------:R-:W-:Y:S06]  /*1ab0*/  BRA.U !UP0, `(.L_x_26) ;  /* 0x0000000108c07547 */ /* 0x000fec000b800000 */
[----:B------:R-:W-:Y:S01]  /*1ac0*/  UMOV UR7, URZ ;  /* 0x000000ff00077c82 */ /* 0x000fe20008000000 */
[----:B------:R-:W-:-:S05]  /*1ad0*/  UMOV UR4, UR5 ;  /* 0x0000000500047c82 */ /* 0x000fca0008000000 */
.L_x_32:
[----:B------:R-:W-:Y:S01]  /*1ae0*/  ULEA UR33, UR4, UR6, 0x3 ;  /* 0x0000000604217291 */ /* 0x000fe2000f8e18ff */
[----:B---3--:R-:W-:Y:S01]  /*1af0*/  @!P3 MOV R2, 0x4000 ;  /* 0x000040000002b802 */ /* 0x008fe20000000f00 */
[----:B-1-34-:R-:W-:Y:S10]  /*1b00*/  @P0 BRA `(.L_x_27) ;  /* 0x00000000000c0947 */ /* 0x01aff40003800000 */
[----:B------:R-:W-:-:S04]  /*1b10*/  SHF.L.U32 R3, R12, 0x1f, RZ ;  /* 0x0000001f0c037819 */ /* 0x000fc800000006ff */
[----:B------:R-:W3:Y:S02]  /*1b20*/  SYNCS.PHASECHK.TRANS64.TRYWAIT P0, [UR33+0x68], R3 ;  /* 0x00006803ff0075a7 */ /* 0x000ee40008001121 */
[----:B---3--:R-:W-:Y:S05]  /*1b30*/  @!P0 BRA `(.L_x_28) ;  /* 0x00000060004c8947 */ /* 0x008fea0003800000 */
.L_x_27:
[----:B------:R3:W-:Y:S01]  /*1b40*/  @!P3 SYNCS.ARRIVE.TRANS64 RZ, [UR33], R2 ;  /* 0x00000002ffffb9a7 */ /* 0x0007e20008000021 */
[----:B------:R-:W-:-:S04]  /*1b50*/  ULOP3.LUT UR5, UR25, 0x2, URZ, 0xfc, !UPT ;  /* 0x0000000219057892 */ /* 0x000fc8000f8efcff */
[----:B------:R-:W-:-:S09]  /*1b60*/  UISETP.NE.AND UP0, UPT, UR5, 0x2, UPT ;  /* 0x000000020500788c */ /* 0x000fd2000bf05270 */
[----:B------:R-:W-:Y:S05]  /*1b70*/  BRA.U UP0, `(.L_x_29) ;  /* 0x0000000100047547 */ /* 0x000fea000b800000 */
[----:B-1----:R-:W-:Y:S05]  /*1b80*/  BPT.TRAP 0x1 ;  /* 0x000000040000795c */ /* 0x002fea0000300000 */
.L_x_29:
[----:B------:R-:W-:Y:S04]  /*1b90*/  BSSY.RECONVERGENT B0, `(.L_x_30) ;  /* 0x0000003000007945 */ /* 0x000fe80003800200 */
[----:B------:R-:W-:Y:S05]  /*1ba0*/  @P2 BRA `(.L_x_31) ;  /* 0x0000000000042947 */ /* 0x000fea0003800000 */
[----:B-1----:R-:W-:Y:S05]  /*1bb0*/  BPT.TRAP 0x1 ;  /* 0x000000040000795c */ /* 0x002fea0000300000 */
.L_x_31:
[----:B-1----:R-:W-:Y:S05]  /*1bc0*/  BSYNC.RECONVERGENT B0 ;  /* 0x0000000000007941 */ /* 0x002fea0003800200 */
.L_x_30:
[----:B------:R-:W-:Y:S02]  /*1bd0*/  UIADD3 UR5, UPT, UPT, UR4, 0x1, URZ ;  /* 0x0000000104057890 */ /* 0x000fe4000fffe0ff */
[----:B------:R-:W-:Y:S02]  /*1be0*/  ULEA UR32, UR4, UR6, 0xd ;  /* 0x0000000604207291 */ /* 0x000fe4000f8e68ff */
[----:B------:R-:W-:Y:S02]  /*1bf0*/  UISETP.NE.AND UP0, UPT, UR5, 0xd, UPT ;  /* 0x0000000d0500788c */ /* 0x000fe4000bf05270 */
[----:B------:R-:W-:Y:S02]  /*1c00*/  USHF.L.U32 UR34, UR7, 0x6, URZ ;  /* 0x0000000607227899 */ /* 0x000fe400080006ff */
[----:B------:R-:W-:Y:S02]  /*1c10*/  USEL UR9, URZ, 0x1, UP0 ;  /* 0x00000001ff097887 */ /* 0x000fe40008000000 */
[----:B------:R-:W-:-:S02]  /*1c20*/  USEL UR5, UR5, URZ, UP0 ;  /* 0x000000ff05057287 */ /* 0x000fc40008000000 */
[----:B------:R-:W-:Y:S02]  /*1c30*/  UIADD3 UR14, UP0, UPT, UR28, 0x180, URZ ;  /* 0x000001801c0e7890 */ /* 0x000fe4000ff1e0ff */
[----:B------:R-:W-:Y:S01]  /*1c40*/  ULEA UR8, UR5, UR6, 0x3 ;  /* 0x0000000605087291 */ /* 0x000fe2000f8e18ff */
[----:B------:R-:W-:Y:S01]  /*1c50*/  LOP3.LUT R12, R12, UR9, RZ, 0x3c, !PT ;  /* 0x000000090c0c7c12 */ /* 0x000fe2000f8e3cff */
[----:B------:R-:W-:Y:S02]  /*1c60*/  ULEA UR4, UR4, UR24, 0xc ;  /* 0x0000001804047291 */ /* 0x000fe4000f8e60ff */
[----:B------:R-:W-:Y:S01]  /*1c70*/  UIADD3 UR7, UPT, UPT, UR7, 0x1, URZ ;  /* 0x0000000107077890 */ /* 0x000fe2000fffe0ff */
[----:B--2---:R-:W-:Y:S01]  /*1c80*/  SHF.L.U32 R0, R12, 0x1f, RZ ;  /* 0x0000001f0c007819 */ /* 0x004fe200000006ff */
[----:B------:R-:W-:Y:S02]  /*1c90*/  UIADD3 UR16, UP1, UPT, UR28, 0x80, URZ ;  /* 0x000000801c107890 */ /* 0x000fe4000ff3e0ff */
[----:B------:R-:W-:Y:S01]  /*1ca0*/  UIADD3.X UR15, UPT, UPT, URZ, UR29, URZ, UP0, !UPT ;  /* 0x0000001dff0f7290 */ /* 0x000fe200087fe4ff */
[----:B------:R4:W1:Y:S01]  /*1cb0*/  SYNCS.PHASECHK.TRANS64.TRYWAIT P0, [UR8+0x68], R0 ;  /* 0x00006800ff0075a7 */ /* 0x0008620008001108 */
[----:B------:R-:W-:-:S02]  /*1cc0*/  ULEA UR4, UR4, UR6, 0x1 ;  /* 0x0000000604047291 */ /* 0x000fc4000f8e08ff */
[----:B------:R-:W-:Y:S02]  /*1cd0*/  UISETP.NE.AND UP0, UPT, UR7, UR21, UPT ;  /* 0x000000150700728c */ /* 0x000fe4000bf05270 */
[----:B------:R-:W-:Y:S02]  /*1ce0*/  UIADD3.X UR17, UPT, UPT, URZ, UR29, URZ, UP1, !UPT ;  /* 0x0000001dff117290 */ /* 0x000fe40008ffe4ff */
[----:B------:R-:W-:Y:S02]  /*1cf0*/  UIADD3 UR32, UPT, UPT, UR32, 0x3400, URZ ;  /* 0x0000340020207890 */ /* 0x000fe4000fffe0ff */
[----:B------:R-:W-:Y:S01]  /*1d00*/  UIADD3 UR8, UPT, UPT, UR4, 0x1d400, URZ ;  /* 0x0001d40004087890 */ /* 0x000fe2000fffe0ff */
[----:B------:R-:W-:Y:S01]  /*1d10*/  UMOV UR18, 0x0 ;  /* 0x0000000000127882 */ /* 0x000fe20000000000 */
[----:B------:R-:W-:Y:S01]  /*1d20*/  UMOV UR19, 0x10000000 ;  /* 0x1000000000137882 */ /* 0x000fe20000000000 */
[----:B------:R-:W-:Y:S01]  /*1d30*/  UMOV UR4, 0x30000 ;  /* 0x0003000000047882 */ /* 0x000fe20000000000 */
[----:B------:R-:W-:Y:S01]  /*1d40*/  UMOV UR12, UR36 ;  /* 0x00000024000c7c82 */ /* 0x000fe20008000000 */
[----:B------:R-:W-:Y:S01]  /*1d50*/  UMOV UR9, UR33 ;  /* 0x0000002100097c82 */ /* 0x000fe20008000000 */
[----:B------:R-:W-:Y:S01]  /*1d60*/  UMOV UR10, UR34 ;  /* 0x00000022000a7c82 */ /* 0x000fe20008000000 */
[----:B------:R-:W-:Y:S01]  /*1d70*/  UTMALDG.3D [UR32], [UR16], desc[UR18] ;  /* 0x00001220100075b4 */ /* 0x000fe20008011000 */
[----:B------:R-:W-:Y:S01]  /*1d80*/  UMOV UR13, UR21 ;  /* 0x00000015000d7c82 */ /* 0x000fe20008000000 */
[----:B------:R2:W-:Y:S02]  /*1d90*/  UTMALDG.3D.MULTICAST [UR8], [UR14], UR4, desc[UR18] ;  /* 0x000012080e0073b4 */ /* 0x0005e40008011804 */
[----:B--2---:R-:W-:Y:S01]  /*1da0*/  UMOV UR4, UR5 ;  /* 0x0000000500047c82 */ /* 0x004fe20008000000 */
[----:B------:R-:W-:Y:S05]  /*1db0*/  BRA.U UP0, `(.L_x_32) ;  /* 0xfffffffd00487547 */ /* 0x000fea000b83ffff */
.L_x_26:
[----:B------:R-:W-:Y:S01]  /*1dc0*/  ULEA UR4, UR5, UR6, 0x3 ;  /* 0x0000000605047291 */ /* 0x000fe2000f8e18ff */
[----:B--2-4-:R-:W-:Y:S01]  /*1dd0*/  SHF.L.U32 R0, R12, 0x1f, RZ ;  /* 0x0000001f0c007819 */ /* 0x014fe200000006ff */
[----:B------:R-:W-:Y:S01]  /*1de0*/  @!P1 SYNCS.ARRIVE.TRANS64.A1T0 RZ, [UR6+0x108], RZ ;  /* 0x000108ffffff99a7 */ /* 0x000fe20008100006 */
[----:B------:R-:W-:-:S06]  /*1df0*/  UISETP.GT.AND UP0, UPT, UR41, UR40, UPT ;  /* 0x000000282900728c */ /* 0x000fcc000bf04270 */
[----:B-1-3--:R1:W2:Y:S03]  /*1e00*/  SYNCS.PHASECHK.TRANS64.TRYWAIT P0, [UR4+0x68], R0 ;  /* 0x00006800ff0075a7 */ /* 0x00a2a60008001104 */
[----:B------:R-:W-:Y:S05]  /*1e10*/  BRA.U !UP0, `(.L_x_33) ;  /* 0x0000000108c47547 */ /* 0x000fea000b800000 */
[----:B------:R-:W-:Y:S01]  /*1e20*/  UIADD3 UR26, UPT, UPT, UR43, UR13, URZ ;  /* 0x0000000d2b1a7290 */ /* 0x000fe2000fffe0ff */
[----:B------:R-:W-:-:S11]  /*1e30*/  UMOV UR4, UR5 ;  /* 0x0000000500047c82 */ /* 0x000fd60008000000 */
.L_x_39:
[----:B------:R-:W-:Y:S01]  /*1e40*/  ULEA UR17, UR4, UR6, 0x3 ;  /* 0x0000000604117291 */ /* 0x000fe2000f8e18ff */
[----:B--2---:R-:W-:Y:S01]  /*1e50*/  @!P3 MOV R2, 0x4000 ;  /* 0x000040000002b802 */ /* 0x004fe20000000f00 */
[----:B--2-4-:R-:W-:Y:S10]  /*1e60*/  @P0 BRA `(.L_x_34) ;  /* 0x00000000000c0947 */ /* 0x014ff40003800000 */
[----:B------:R-:W-:-:S04]  /*1e70*/  SHF.L.U32 R3, R12, 0x1f, RZ ;  /* 0x0000001f0c037819 */ /* 0x000fc800000006ff */
[----:B------:R-:W2:Y:S02]  /*1e80*/  SYNCS.PHASECHK.TRANS64.TRYWAIT P0, [UR17+0x68], R3 ;  /* 0x00006803ff0075a7 */ /* 0x000ea40008001111 */
[----:B--2---:R-:W-:Y:S05]  /*1e90*/  @!P0 BRA `(.L_x_35) ;  /* 0x0000005c008c8947 */ /* 0x004fea0003800000 */
.L_x_34:
[----:B------:R2:W-:Y:S01]  /*1ea0*/  @!P3 SYNCS.ARRIVE.TRANS64 RZ, [UR17], R2 ;  /* 0x00000002ffffb9a7 */ /* 0x0005e20008000011 */
[----:B------:R-:W-:-:S04]  /*1eb0*/  ULOP3.LUT UR5, UR25, 0x2, URZ, 0xfc, !UPT ;  /* 0x0000000219057892 */ /* 0x000fc8000f8efcff */
[----:B------:R-:W-:-:S09]  /*1ec0*/  UISETP.NE.AND UP0, UPT, UR5, 0x2, UPT ;  /* 0x000000020500788c */ /* 0x000fd2000bf05270 */
[----:B------:R-:W-:Y:S05]  /*1ed0*/  BRA.U UP0, `(.L_x_36) ;  /* 0x0000000100047547 */ /* 0x000fea000b800000 */
[----:B------:R-:W-:Y:S05]  /*1ee0*/  BPT.TRAP 0x1 ;  /* 0x000000040000795c */ /* 0x000fea0000300000 */
.L_x_36:
[----:B------:R-:W-:Y:S04]  /*1ef0*/  BSSY.RECONVERGENT B0, `(.L_x_37) ;  /* 0x0000003000007945 */ /* 0x000fe80003800200 */
[----:B------:R-:W-:Y:S05]  /*1f00*/  @P2 BRA `(.L_x_38) ;  /* 0x0000000000042947 */ /* 0x000fea0003800000 */
[----:B------:R-:W-:Y:S05]  /*1f10*/  BPT.TRAP 0x1 ;  /* 0x000000040000795c */ /* 0x000fea0000300000 */
.L_x_38:
[----:B------:R-:W-:Y:S05]  /*1f20*/  BSYNC.RECONVERGENT B0 ;  /* 0x0000000000007941 */ /* 0x000fea0003800200 */
.L_x_37:
[----:B------:R-:W-:Y:S02]  /*1f30*/  UIADD3 UR5, UPT, UPT, UR4, 0x1, URZ ;  /* 0x0000000104057890 */ /* 0x000fe4000fffe0ff */
[----:B------:R-:W-:Y:S02]  /*1f40*/  ULEA UR16, UR4, UR6, 0xd ;  /* 0x0000000604107291 */ /* 0x000fe4000f8e68ff */
[----:B------:R-:W-:Y:S02]  /*1f50*/  UISETP.NE.AND UP0, UPT, UR5, 0xd, UPT ;  /* 0x0000000d0500788c */ /* 0x000fe4000bf05270 */
[----:B------:R-:W-:Y:S02]  /*1f60*/  ULEA UR4, UR4, UR24, 0xc ;  /* 0x0000001804047291 */ /* 0x000fe4000f8e60ff */
[----:B------:R-:W-:Y:S02]  /*1f70*/  USEL UR8, URZ, 0x1, UP0 ;  /* 0x00000001ff087887 */ /* 0x000fe40008000000 */
[----:B------:R-:W-:-:S02]  /*1f80*/  USEL UR5, UR5, URZ, UP0 ;  /* 0x000000ff05057287 */ /* 0x000fc40008000000 */
[----:B------:R-:W-:Y:S02]  /*1f90*/  UIADD3 UR22, UP1, UPT, UR28, 0x80, URZ ;  /* 0x000000801c167890 */ /* 0x000fe4000ff3e0ff */
[----:B------:R-:W-:Y:S01]  /*1fa0*/  UIADD3 UR14, UP0, UPT, UR28, 0x180, URZ ;  /* 0x000001801c0e7890 */ /* 0x000fe2000ff1e0ff */
[----:B------:R-:W-:Y:S01]  /*1fb0*/  LOP3.LUT R12, R12, UR8, RZ, 0x3c, !PT ;  /* 0x000000080c0c7c12 */ /* 0x000fe2000f8e3cff */
[----:B------:R-:W-:Y:S02]  /*1fc0*/  ULEA UR4, UR4, UR6, 0x1 ;  /* 0x0000000604047291 */ /* 0x000fe4000f8e08ff */
[----:B------:R-:W-:Y:S01]  /*1fd0*/  ULEA UR7, UR5, UR6, 0x3 ;  /* 0x0000000605077291 */ /* 0x000fe2000f8e18ff */
[----:B-1----:R-:W-:Y:S01]  /*1fe0*/  SHF.L.U32 R0, R12, 0x1f, RZ ;  /* 0x0000001f0c007819 */ /* 0x002fe200000006ff */
[----:B------:R-:W-:Y:S02]  /*1ff0*/  USHF.L.U32 UR18, UR13, 0x6, URZ ;  /* 0x000000060d127899 */ /* 0x000fe400080006ff */
[----:B------:R-:W-:-:S02]  /*2000*/  UIADD3 UR16, UPT, UPT, UR16, 0x3400, URZ ;  /* 0x0000340010107890 */ /* 0x000fc4000fffe0ff */
[----:B------:R-:W-:Y:S02]  /*2010*/  UIADD3.X UR23, UPT, UPT, URZ, UR29, URZ, UP1, !UPT ;  /* 0x0000001dff177290 */ /* 0x000fe40008ffe4ff */
[----:B------:R-:W-:Y:S01]  /*2020*/  UIADD3 UR8, UPT, UPT, UR4, 0x1d400, URZ ;  /* 0x0001d40004087890 */ /* 0x000fe2000fffe0ff */
[----:B------:R3:W4:Y:S01]  /*2030*/  SYNCS.PHASECHK.TRANS64.TRYWAIT P0, [UR7+0x68], R0 ;  /* 0x00006800ff0075a7 */ /* 0x0007220008001107 */
[----:B------:R-:W-:Y:S01]  /*2040*/  UIADD3.X UR15, UPT, UPT, URZ, UR29, URZ, UP0, !UPT ;  /* 0x0000001dff0f7290 */ /* 0x000fe200087fe4ff */
[----:B------:R-:W-:Y:S01]  /*2050*/  UMOV UR30, 0x0 ;  /* 0x00000000001e7882 */ /* 0x000fe20000000000 */
[----:B------:R-:W-:Y:S01]  /*2060*/  UMOV UR31, 0x10000000 ;  /* 0x10000000001f7882 */ /* 0x000fe20000000000 */
[----:B------:R-:W-:Y:S01]  /*2070*/  UMOV UR19, UR35 ;  /* 0x0000002300137c82 */ /* 0x000fe20008000000 */
[----:B------:R-:W-:Y:S01]  /*2080*/  UMOV UR20, UR36 ;  /* 0x0000002400147c82 */ /* 0x000fe20008000000 */
[----:B------:R-:W-:Y:S01]  /*2090*/  UMOV UR7, 0x30000 ;  /* 0x0003000000077882 */ /* 0x000fe20000000000 */
[----:B------:R-:W-:Y:S01]  /*20a0*/  UMOV UR12, UR36 ;  /* 0x00000024000c7c82 */ /* 0x000fe20008000000 */
[----:B------:R-:W-:Y:S01]  /*20b0*/  UMOV UR9, UR17 ;  /* 0x0000001100097c82 */ /* 0x000fe20008000000 */
[----:B------:R-:W-:Y:S01]  /*20c0*/  UMOV UR10, UR18 ;  /* 0x00000012000a7c82 */ /* 0x000fe20008000000 */
[----:B------:R3:W-:Y:S01]  /*20d0*/  UTMALDG.3D [UR16], [UR22], desc[UR30] ;  /* 0x00001e10160075b4 */ /* 0x0007e20008011000 */
[----:B------:R-:W-:Y:S01]  /*20e0*/  UIADD3 UR13, UPT, UPT, UR13, 0x1, URZ ;  /* 0x000000010d0d7890 */ /* 0x000fe2000fffe0ff */
[----:B------:R-:W-:-:S03]  /*20f0*/  UMOV UR4, UR5 ;  /* 0x0000000500047c82 */ /* 0x000fc60008000000 */
[----:B------:R-:W-:Y:S01]  /*2100*/  UISETP.NE.AND UP0, UPT, UR13, UR26, UPT ;  /* 0x0000001a0d00728c */ /* 0x000fe2000bf05270 */
[----:B------:R3:W-:Y:S08]  /*2110*/  UTMALDG.3D.MULTICAST [UR8], [UR14], UR7, desc[UR30] ;  /* 0x00001e080e0073b4 */ /* 0x0007f00008011807 */
[----:B---3--:R-:W-:Y:S05]  /*2120*/  BRA.U UP0, `(.L_x_39) ;  /* 0xfffffffd00447547 */ /* 0x008fea000b83ffff */
.L_x_33:
[C---:B------:R-:W-:Y:S01]  /*2130*/  LEA R3, R11.reuse, UR6, 0x3 ;  /* 0x000000060b037c11 */ /* 0x040fe2000f8e18ff */
[----:B------:R-:W-:Y:S01]  /*2140*/  NOP ;  /* 0x0000000000007918 */ /* 0x000fe20000000000 */
[----:B-1----:R-:W-:Y:S02]  /*2150*/  SHF.L.U32 R0, R10, 0x1f, RZ ;  /* 0x0000001f0a007819 */ /* 0x002fe400000006ff */
[----:B------:R-:W-:Y:S02]  /*2160*/  LEA R4, R11, UR6, 0x4 ;  /* 0x000000060b047c11 */ /* 0x000fe4000f8e20ff */
[----:B--2-4-:R-:W1:Y:S02]  /*2170*/  SYNCS.PHASECHK.TRANS64.TRYWAIT P0, [R3+URZ+0x110], R0 ;  /* 0x00011000030075a7 */ /* 0x014e6400080011ff */
[----:B-1----:R-:W-:Y:S05]  /*2180*/  @!P0 BRA `(.L_x_40) ;  /* 0x0000005800e88947 */ /* 0x002fea0003800000 */
.L_x_135:
[----:B------:R-:W2:Y:S01]  /*2190*/  LDS.128 R4, [R4+0x1a0] ;  /* 0x0001a00004047984 */ /* 0x000ea20000000c00 */
[----:B------:R-:W-:Y:S01]  /*21a0*/  UISETP.GE.AND UP0, UPT, UR42, 0x1, UPT ;  /* 0x000000012a00788c */ /* 0x000fe2000bf06270 */
[----:B------:R-:W-:Y:S01]  /*21b0*/  @!PT LDS RZ, [RZ] ;  /* 0x00000000fffff984 */ /* 0x000fe20000000800 */
[----:B------:R-:W-:Y:S01]  /*21c0*/  @!PT LDS RZ, [RZ] ;  /* 0x00000000fffff984 */ /* 0x000fe20000000800 */
[----:B------:R-:W-:Y:S01]  /*21d0*/  @!PT LDS RZ, [RZ] ;  /* 0x00000000fffff984 */ /* 0x000fe20000000800 */
[----:B------:R-:W-:Y:S01]  /*21e0*/  @!PT LDS RZ, [RZ] ;  /* 0x00000000fffff984 */ /* 0x000fe20000000800 */
[----:B------:R3:W-:Y:S06]  /*21f0*/  MEMBAR.ALL.CTA ;  /* 0x0000000000007992 */ /* 0x0007ec0000008000 */
[----:B---3--:R-:W3:Y:S01]  /*2200*/  FENCE.VIEW.ASYNC.S ;  /* 0x00000000000073c6 */ /* 0x008ee20000000000 */
[----:B--2---:R-:W-:-:S13]  /*2210*/  LOP3.LUT P0, RZ, R6, 0x1, RZ, 0xc0, !PT ;  /* 0x0000000106ff7812 */ /* 0x004fda000780c0ff */
[----:B---3--:R-:W-:Y:S01]  /*2220*/  VOTEU.ANY UP1, P0 ;  /* 0x0000000000ff7886 */ /* 0x008fe20000020100 */
[----:B------:R-:W-:-:S13]  /*2230*/  PLOP3.LUT P0, PT, PT, PT, UP1, 0x80, 0x8 ;  /* 0x000000000008781c */ /* 0x000fda0003f0f018 */
[----:B-1----:R-:W-:Y:S02]  /*2240*/  @P0 LOP3.LUT R0, R5, 0xffff, RZ, 0xc0, !PT ;  /* 0x0000ffff05000812 */ /* 0x002fe400078ec0ff */
[----:B------:R-:W-:Y:S02]  /*2250*/  @P0 MOV R2, R4 ;  /* 0x0000000400020202 */ /* 0x000fe40000000f00 */
[----:B------:R-:W-:Y:S01]  /*2260*/  @P0 R2UR UR7, R0 ;  /* 0x00000000000702ca */ /* 0x000fe200000e0000 */
[----:B------:R-:W-:Y:S01]  /*2270*/  VIADD R0, R3, 0x120 ;  /* 0x0000012003007836 */ /* 0x000fe20000000000 */
[----:B------:R-:W-:Y:S02]  /*2280*/  @P0 SHF.R.U32.HI R4, RZ, 0x10, R5 ;  /* 0x00000010ff040819 */ /* 0x000fe40000011605 */
[----:B------:R-:W-:Y:S02]  /*2290*/  @P0 R2UR UR8, R2 ;  /* 0x00000000020802ca */ /* 0x000fe400000e0000 */
[----:B------:R-:W-:-:S02]  /*22a0*/  PRMT R0, RZ, 0x654, R0 ;  /* 0x00000654ff007816 */ /* 0x000fc40000000000 */
[----:B------:R-:W-:Y:S02]  /*22b0*/  @P0 R2UR UR4, R4 ;  /* 0x00000000040402ca */ /* 0x000fe400000e0000 */
[----:B------:R1:W-:Y:S03]  /*22c0*/  SYNCS.ARRIVE.TRANS64.RED.A1T0 RZ, [R0+URZ], RZ ;  /* 0x000000ff00ff79a7 */ /* 0x0003e600081004ff */
[----:B------:R-:W-:-:S04]  /*22d0*/  @UP1 UMOV UR27, UR7 ;  /* 0x00000007001b1c82 */ /* 0x000fc80008000000 */
[----:B------:R-:W-:-:S04]  /*22e0*/  @UP1 UMOV UR37, UR8 ;  /* 0x0000000800251c82 */ /* 0x000fc80008000000 */
[----:B------:R-:W-:Y:S01]  /*22f0*/  @UP1 UMOV UR36, UR4 ;  /* 0x0000000400241c82 */ /* 0x000fe20008000000 */
[----:B------:R-:W-:Y:S05]  /*2300*/  BRA.U !UP0, `(.L_x_41) ;  /* 0x0000000108d47547 */ /* 0x000fea000b800000 */
[----:B------:R-:W2:Y:S01]  /*2310*/  LDCU.128 UR12, c[0x0][0xb10] ;  /* 0x00016200ff0c77ac */ /* 0x000ea20008000c00 */
[----:B------:R-:W3:Y:S01]  /*2320*/  LDCU UR26, c[0x0][0xb20] ;  /* 0x00016400ff1a77ac */ /* 0x000ee20008000800 */
[----:B------:R-:W4:Y:S01]  /*2330*/  LDCU UR20, c[0x0][0xb0c] ;  /* 0x00016180ff1477ac */ /* 0x000f220008000800 */
[----:B------:R-:W1:Y:S01]  /*2340*/  LDCU.64 UR10, c[0x0][0xb28] ;  /* 0x00016500ff0a77ac */ /* 0x000e620008000a00 */
[----:B------:R-:W-:Y:S02]  /*2350*/  UISETP.NE.AND UP3, UPT, UR42, 0x1, UPT ;  /* 0x000000012a00788c */ /* 0x000fe4000bf65270 */
[----:B--2---:R-:W-:Y:S02]  /*2360*/  UIMAD.WIDE.U32 UR16, UR38, UR15, URZ ;  /* 0x0000000f261072a5 */ /* 0x004fe4000f8e00ff */
[----:B------:R-:W-:Y:S02]  /*2370*/  UIMAD.WIDE.U32 UR8, UR39, UR12, URZ ;  /* 0x0000000c270872a5 */ /* 0x000fe4000f8e00ff */
[----:B------:R-:W-:-:S02]  /*2380*/  UISETP.NE.AND UP0, UPT, UR14, 0x1, UPT ;  /* 0x000000010e00788c */ /* 0x000fc4000bf05270 */
[----:B------:R-:W-:Y:S01]  /*2390*/  UIMAD.WIDE.U32 UR22, UR27, UR15, URZ ;  /* 0x0000000f1b1672a5 */ /* 0x000fe2000f8e00ff */
[----:B------:R-:W-:Y:S02]  /*23a0*/  UMOV UR16, UR17 ;  /* 0x0000001100107c82 */ /* 0x000fe40008000000 */
[----:B------:R-:W-:Y:S01]  /*23b0*/  UMOV UR8, UR9 ;  /* 0x0000000900087c82 */ /* 0x000fe20008000000 */
[----:B---3--:R-:W-:Y:S02]  /*23c0*/  USHF.R.U32.HI UR16, URZ, UR26, UR16 ;  /* 0x0000001aff107299 */ /* 0x008fe40008011610 */
[----:B----4-:R-:W-:Y:S02]  /*23d0*/  UISETP.NE.AND UP2, UPT, UR20, 0x1, UPT ;  /* 0x000000011400788c */ /* 0x010fe4000bf45270 */
[----:B------:R-:W-:Y:S02]  /*23e0*/  USHF.R.U32.HI UR8, URZ, UR13, UR8 ;  /* 0x0000000dff087299 */ /* 0x000fe40008011608 */
[----:B------:R-:W-:-:S02]  /*23f0*/  USEL UR7, UR38, UR16, !UP0 ;  /* 0x0000001026077287 */ /* 0x000fc4000c000000 */
[----:B------:R-:W-:Y:S02]  /*2400*/  USEL UR8, UR39, UR8, !UP2 ;  /* 0x0000000827087287 */ /* 0x000fe4000d000000 */
[----:B-1----:R-:W-:Y:S01]  /*2410*/  UIMAD.WIDE.U32 UR16, UR7, UR10, URZ ;  /* 0x0000000a071072a5 */ /* 0x002fe2000f8e00ff */
[----:B------:R-:W-:Y:S01]  /*2420*/  UMOV UR4, UR23 ;  /* 0x0000001700047c82 */ /* 0x000fe20008000000 */
[----:B------:R-:W-:Y:S02]  /*2430*/  UIMAD.WIDE.U32 UR18, UR37, UR12, URZ ;  /* 0x0000000c251272a5 */ /* 0x000fe4000f8e00ff */
[----:B------:R-:W-:-:S03]  /*2440*/  UIMAD.WIDE.U32 UR22, UR8, UR10, URZ ;  /* 0x0000000a081672a5 */ /* 0x000fc6000f8e00ff */
[----:B------:R-:W-:Y:S01]  /*2450*/  UMOV UR16, UR17 ;  /* 0x0000001100107c82 */ /* 0x000fe20008000000 */
[----:B------:R-:W-:Y:S02]  /*2460*/  USHF.R.U32.HI UR4, URZ, UR26, UR4 ;  /* 0x0000001aff047299 */ /* 0x000fe40008011604 */
[----:B------:R-:W-:Y:S01]  /*2470*/  @UP3 USHF.R.U32.HI UR7, URZ, UR11, UR16 ;  /* 0x0000000bff073299 */ /* 0x000fe20008011610 */
[----:B------:R-:W-:Y:S01]  /*2480*/  UMOV UR18, UR19 ;  /* 0x0000001300127c82 */ /* 0x000fe20008000000 */
[----:B------:R-:W-:Y:S01]  /*2490*/  UMOV UR22, UR23 ;  /* 0x0000001700167c82 */ /* 0x000fe20008000000 */
[----:B------:R-:W-:Y:S02]  /*24a0*/  USHF.R.U32.HI UR13, URZ, UR13, UR18 ;  /* 0x0000000dff0d7299 */ /* 0x000fe40008011612 */
[----:B------:R-:W-:Y:S02]  /*24b0*/  USEL UR4, UR27, UR4, !UP0 ;  /* 0x000000041b047287 */ /* 0x000fe4000c000000 */
[----:B------:R-:W-:-:S02]  /*24c0*/  @UP3 USHF.R.U32.HI UR8, URZ, UR11, UR22 ;  /* 0x0000000bff083299 */ /* 0x000fc40008011616 */
[----:B------:R-:W-:Y:S02]  /*24d0*/  UIMAD UR9, UR42, UR7, URZ ;  /* 0x000000072a0972a4 */ /* 0x000fe4000f8e02ff */
[----:B------:R-:W-:Y:S02]  /*24e0*/  USEL UR7, UR37, UR13, !UP2 ;  /* 0x0000000d25077287 */ /* 0x000fe4000d000000 */
[----:B------:R-:W-:Y:S02]  /*24f0*/  UIMAD UR12, UR42, UR8, URZ ;  /* 0x000000082a0c72a4 */ /* 0x000fe4000f8e02ff */
[----:B------:R-:W-:Y:S02]  /*2500*/  UISETP.GE.AND UP0, UPT, UR4, UR9, UPT ;  /* 0x000000090400728c */ /* 0x000fe4000bf06270 */
[----:B------:R-:W-:Y:S02]  /*2510*/  UIMAD.WIDE.U32 UR16, UR4, UR10, URZ ;  /* 0x0000000a041072a5 */ /* 0x000fe4000f8e00ff */
[----:B------:R-:W-:-:S02]  /*2520*/  UISETP.GE.OR UP0, UPT, UR7, UR12, UP0 ;  /* 0x0000000c0700728c */ /* 0x000fc40008706670 */
[----:B------:R-:W-:Y:S02]  /*2530*/  UIMAD.WIDE.U32 UR12, UR7, UR10, URZ ;  /* 0x0000000a070c72a5 */ /* 0x000fe4000f8e00ff */
[----:B------:R-:W-:Y:S01]  /*2540*/  UIADD3 UR15, UPT, UPT, -UR4, URZ, URZ ;  /* 0x000000ff040f7290 */ /* 0x000fe2000fffe1ff */
[----:B------:R-:W-:Y:S01]  /*2550*/  UMOV UR10, UR17 ;  /* 0x00000011000a7c82 */ /* 0x000fe20008000000 */
[----:B------:R-:W-:Y:S02]  /*2560*/  UIADD3 UR12, UPT, UPT, -UR7, URZ, URZ ;  /* 0x000000ff070c7290 */ /* 0x000fe4000fffe1ff */
[----:B------:R-:W-:-:S03]  /*2570*/  USHF.R.U32.HI UR10, URZ, UR11, UR10 ;  /* 0x0000000bff0a7299 */ /* 0x000fc6000801160a */
[----:B------:R-:W-:Y:S01]  /*2580*/  @!UP0 UMOV UR9, UR13 ;  /* 0x0000000d00098c82 */ /* 0x000fe20008000000 */
[----:B------:R-:W-:Y:S02]  /*2590*/  UIMAD UR15, UR14, UR15, UR27 ;  /* 0x0000000f0e0f72a4 */ /* 0x000fe4000f8e021b */
[----:B------:R-:W-:Y:S02]  /*25a0*/  USEL UR10, UR4, UR10, !UP3 ;  /* 0x0000000a040a7287 */ /* 0x000fe4000d800000 */
[----:B------:R-:W-:Y:S02]  /*25b0*/  @!UP0 USHF.R.U32.HI UR9, URZ, UR11, UR9 ;  /* 0x0000000bff098299 */ /* 0x000fe40008011609 */
[----:B------:R-:W-:Y:S02]  /*25c0*/  UIADD3 UR11, UPT, UPT, -UR10, URZ, URZ ;  /* 0x000000ff0a0b7290 */ /* 0x000fe4000fffe1ff */
[----:B------:R-:W-:Y:S02]  /*25d0*/  @!UP0 USEL UR9, UR7, UR9, !UP3 ;  /* 0x0000000907098287 */ /* 0x000fe4000d800000 */
[----:B------:R-:W-:-:S02]  /*25e0*/  UIMAD UR11, UR42, UR11, UR4 ;  /* 0x0000000b2a0b72a4 */ /* 0x000fc4000f8e0204 */
[----:B------:R-:W-:Y:S02]  /*25f0*/  @!UP0 UIADD3 UR10, UPT, UPT, UR10, -UR9, URZ ;  /* 0x800000090a0a8290 */ /* 0x000fe4000fffe0ff */
[----:B------:R-:W-:Y:S02]  /*2600*/  @!UP0 UIMAD UR9, UR11, UR8, UR9 ;  /* 0x000000080b0982a4 */ /* 0x000fe4000f8e0209 */
[----:B------:R-:W-:Y:S02]  /*2610*/  @!UP0 UIMAD UR4, UR42, UR10, UR7 ;  /* 0x0000000a2a0482a4 */ /* 0x000fe4000f8e0207 */
[----:B------:R-:W-:Y:S02]  /*2620*/  UIMAD UR8, UR20, UR12, UR37 ;  /* 0x0000000c140872a4 */ /* 0x000fe4000f8e0225 */
[----:B------:R-:W-:Y:S01]  /*2630*/  UIMAD UR27, UR4, UR14, UR15 ;  /* 0x0000000e041b72a4 */ /* 0x000fe2000f8e020f */
[----:B------:R-:W-:Y:S02]  /*2640*/  @!UP0 UMOV UR7, UR9 ;  /* 0x0000000900078c82 */ /* 0x000fe40008000000 */
[----:B------:R-:W-:-:S12]  /*2650*/  UIMAD UR37, UR7, UR20, UR8 ;  /* 0x00000014072572a4 */ /* 0x000fd8000f8e0208 */
.L_x_41:
[----:B------:R-:W2:Y:S02]  /*2660*/  LDCU UR4, c[0x0][0xb30] ;  /* 0x00016600ff0477ac */ /* 0x000ea40008000800 */
[----:B--2---:R-:W-:-:S09]  /*2670*/  UISETP.NE.AND UP0, UPT, UR4, 0x1, UPT ;  /* 0x000000010400788c */ /* 0x004fd2000bf05270 */
[----:B------:R-:W-:Y:S05]  /*2680*/  BRA.U UP0, `(.L_x_42) ;  /* 0x0000000100447547 */ /* 0x000fea000b800000 */
[----:B------:R-:W2:Y:S01]  /*2690*/  LDCU.128 UR12, c[0x0][0xb10] ;  /* 0x00016200ff0c77ac */ /* 0x000ea20008000c00 */
[----:B------:R-:W3:Y:S01]  /*26a0*/  LDCU UR16, c[0x0][0xb0c] ;  /* 0x00016180ff1077ac */ /* 0x000ee20008000800 */
[----:B------:R-:W4:Y:S01]  /*26b0*/  LDCU UR17, c[0x0][0xb20] ;  /* 0x00016400ff1177ac */ /* 0x000f220008000800 */
[----:B--2---:R-:W-:Y:S02]  /*26c0*/  UIMAD.WIDE.U32 UR10, UR37, UR12, URZ ;  /* 0x0000000c250a72a5 */ /* 0x004fe4000f8e00ff */
[----:B------:R-:W-:Y:S02]  /*26d0*/  UIMAD.WIDE.U32 UR8, UR27, UR15, URZ ;  /* 0x0000000f1b0872a5 */ /* 0x000fe4000f8e00ff */
[----:B---3--:R-:W-:Y:S02]  /*26e0*/  UISETP.NE.AND UP2, UPT, UR16, 0x1, UPT ;  /* 0x000000011000788c */ /* 0x008fe4000bf45270 */
[----:B------:R-:W-:Y:S01]  /*26f0*/  UISETP.NE.AND UP0, UPT, UR14, 0x1, UPT ;  /* 0x000000010e00788c */ /* 0x000fe2000bf05270 */
[----:B------:R-:W-:-:S02]  /*2700*/  UMOV UR7, UR11 ;  /* 0x0000000b00077c82 */ /* 0x000fc40008000000 */
[----:B------:R-:W-:Y:S01]  /*2710*/  UMOV UR4, UR9 ;  /* 0x0000000900047c82 */ /* 0x000fe20008000000 */
[----:B------:R-:W-:Y:S02]  /*2720*/  USHF.R.U32.HI UR7, URZ, UR13, UR7 ;  /* 0x0000000dff077299 */ /* 0x000fe40008011607 */
[----:B----4-:R-:W-:Y:S02]  /*2730*/  USHF.R.U32.HI UR4, URZ, UR17, UR4 ;  /* 0x00000011ff047299 */ /* 0x010fe40008011604 */
[----:B------:R-:W-:Y:S02]  /*2740*/  USEL UR7, UR37, UR7, !UP2 ;  /* 0x0000000725077287 */ /* 0x000fe4000d000000 */
[----:B------:R-:W-:-:S04]  /*2750*/  USEL UR4, UR27, UR4, !UP0 ;  /* 0x000000041b047287 */ /* 0x000fc8000c000000 */
[----:B------:R-:W-:Y:S02]  /*2760*/  UIADD3 UR8, UPT, UPT, UR7, -UR4, URZ ;  /* 0x8000000407087290 */ /* 0x000fe4000fffe0ff */
[----:B------:R-:W-:Y:S02]  /*2770*/  UIADD3 UR4, UPT, UPT, -UR7, UR4, URZ ;  /* 0x0000000407047290 */ /* 0x000fe4000fffe1ff */
[----:B------:R-:W-:Y:S02]  /*2780*/  UIMAD UR27, UR8, UR14, UR27 ;  /* 0x0000000e081b72a4 */ /* 0x000fe4000f8e021b */
[----:B------:R-:W-:-:S12]  /*2790*/  UIMAD UR37, UR4, UR16, UR37 ;  /* 0x00000010042572a4 */ /* 0x000fd8000f8e0225 */
.L_x_42:
[----:B------:R-:W-:Y:S01]  /*27a0*/  VIADD R11, R11, 0x1 ;  /* 0x000000010b0b7836 */ /* 0x000fe20000000000 */
[----:B------:R-:W-:Y:S02]  /*27b0*/  R2UR UR7, R48 ;  /* 0x00000000300772ca */ /* 0x000fe400000e0000 */
[----:B------:R-:W-:Y:S02]  /*27c0*/  R2UR UR4, R47 ;  /* 0x000000002f0472ca */ /* 0x000fe400000e0000 */
[C---:B------:R-:W-:Y:S02]  /*27d0*/  ISETP.NE.AND P0, PT, R11.reuse, 0x2, PT ;  /* 0x000000020b00780c */ /* 0x040fe40003f05270 */
[----:B------:R-:W-:Y:S02]  /*27e0*/  PLOP3.LUT P1, PT, PT, PT, PT, 0x80, 0x8 ;  /* 0x000000000008781c */ /* 0x000fe40003f2f070 */
[----:B-1----:R-:W-:Y:S02]  /*27f0*/  SEL R0, RZ, 0x1, P0 ;  /* 0x00000001ff007807 */ /* 0x002fe40000000000 */
[----:B------:R-:W-:-:S02]  /*2800*/  SEL R11, R11, RZ, P0 ;  /* 0x000000ff0b0b7207 */ /* 0x000fc40000000000 */
[----:B------:R-:W-:Y:S01]  /*2810*/  LOP3.LUT R10, R10, R0, RZ, 0x3c, !PT ;  /* 0x000000000a0a7212 */ /* 0x000fe200078e3cff */
[----:B------:R-:W-:Y:S02]  /*2820*/  UIADD3 UR26, UPT, UPT, UR37, UR7, URZ ;  /* 0x00000007251a7290 */ /* 0x000fe4000fffe0ff */
[----:B------:R-:W-:Y:S01]  /*2830*/  UIADD3 UR30, UPT, UPT, UR27, UR4, URZ ;  /* 0x000000041b1e7290 */ /* 0x000fe2000fffe0ff */
[----:B------:R-:W-:Y:S11]  /*2840*/  BRA.U UP1, `(.L_x_43) ;  /* 0xfffffff101347547 */ /* 0x000ff6000b83ffff */
[----:B------:R-:W-:Y:S01]  /*2850*/  UIADD3 UR7, UPT, UPT, UR6, 0x68, URZ ;  /* 0x0000006806077890 */ /* 0x000fe2000fffe0ff */
[----:B------:R-:W-:-:S03]  /*2860*/  SHF.L.U32 R2, R12, 0x1f, RZ ;  /* 0x0000001f0c027819 */ /* 0x000fc600000006ff */
[----:B------:R-:W-:-:S09]  /*2870*/  ULEA UR4, UR5, UR7, 0x3 ;  /* 0x0000000705047291 */ /* 0x000fd2000f8e18ff */
[----:B------:R-:W1:Y:S02]  /*2880*/  SYNCS.PHASECHK.TRANS64.TRYWAIT P0, [UR4], R2 ;  /* 0x00000002ff0075a7 */ /* 0x000e640008001104 */
[----:B-1----:R-:W-:Y:S05]  /*2890*/  @!P0 BRA `(.L_x_44) ;  /* 0x0000005400388947 */ /* 0x002fea0003800000 */
.L_x_137:
[----:B------:R-:W-:-:S04]  /*28a0*/  UIADD3 UR4, UPT, UPT, UR5, 0x1, URZ ;  /* 0x0000000105047890 */ /* 0x000fc8000fffe0ff */
[----:B------:R-:W-:-:S04]  /*28b0*/  UISETP.NE.AND UP0, UPT, UR4, 0xd, UPT ;  /* 0x0000000d0400788c */ /* 0x000fc8000bf05270 */
[----:B------:R-:W-:Y:S02]  /*28c0*/  USEL UR6, URZ, 0x1, UP0 ;  /* 0x00000001ff067887 */ /* 0x000fe40008000000 */
[----:B------:R-:W-:-:S04]  /*28d0*/  USEL UR4, UR4, URZ, UP0 ;  /* 0x000000ff04047287 */ /* 0x000fc80008000000 */
[----:B------:R-:W-:Y:S01]  /*28e0*/  ULEA UR5, UR4, UR7, 0x3 ;  /* 0x0000000704057291 */ /* 0x000fe2000f8e18ff */
[----:B-1----:R-:W-:-:S04]  /*28f0*/  LOP3.LUT R2, R12, UR6, RZ, 0x3c, !PT ;  /* 0x000000060c027c12 */ /* 0x002fc8000f8e3cff */
[----:B------:R-:W-:-:S04]  /*2900*/  SHF.L.U32 R3, R2, 0x1f, RZ ;  /* 0x0000001f02037819 */ /* 0x000fc800000006ff */
[----:B------:R-:W1:Y:S02]  /*2910*/  SYNCS.PHASECHK.TRANS64.TRYWAIT P0, [UR5], R3 ;  /* 0x00000003ff0075a7 */ /* 0x000e640008001105 */
[----:B-1----:R-:W-:Y:S05]  /*2920*/  @!P0 BRA `(.L_x_45) ;  /* 0x00000054002c8947 */ /* 0x002fea0003800000 */
.L_x_139:
[----:B------:R-:W-:-:S04]  /*2930*/  UIADD3 UR4, UPT, UPT, UR4, 0x1, URZ ;  /* 0x0000000104047890 */ /* 0x000fc8000fffe0ff */
[----:B------:R-:W-:-:S04]  /*2940*/  UISETP.NE.AND UP0, UPT, UR4, 0xd, UPT ;  /* 0x0000000d0400788c */ /* 0x000fc8000bf05270 */
[----:B------:R-:W-:Y:S02]  /*2950*/  USEL UR6, URZ, 0x1, UP0 ;  /* 0x00000001ff067887 */ /* 0x000fe40008000000 */
[----:B------:R-:W-:-:S04]  /*2960*/  USEL UR4, UR4, URZ, UP0 ;  /* 0x000000ff04047287 */ /* 0x000fc80008000000 */
[----:B------:R-:W-:Y:S01]  /*2970*/  ULEA UR5, UR4, UR7, 0x3 ;  /* 0x0000000704057291 */ /* 0x000fe2000f8e18ff */
[----:B------:R-:W-:-:S04]  /*2980*/  LOP3.LUT R2, R2, UR6, RZ, 0x3c, !PT ;  /* 0x0000000602027c12 */ /* 0x000fc8000f8e3cff */
[----:B-1----:R-:W-:-:S04]  /*2990*/  SHF.L.U32 R3, R2, 0x1f, RZ ;  /* 0x0000001f02037819 */ /* 0x002fc800000006ff */
[----:B------:R-:W1:Y:S02]  /*29a0*/  SYNCS.PHASECHK.TRANS64.TRYWAIT P0, [UR5], R3 ;  /* 0x00000003ff0075a7 */ /* 0x000e640008001105 */
[----:B-1----:R-:W-:Y:S05]  /*29b0*/  @!P0 BRA `(.L_x_46) ;  /* 0x0000005400208947 */ /* 0x002fea0003800000 */
.L_x_141:
        /* <DEDUP_REMOVED lines=9> */
.L_x_143:
        /* <DEDUP_REMOVED lines=9> */
.L_x_145:
        /* <DEDUP_REMOVED lines=9> */
.L_x_147:
        /* <DEDUP_REMOVED lines=9> */
.L_x_149:
        /* <DEDUP_REMOVED lines=9> */
.L_x_151:
        /* <DEDUP_REMOVED lines=9> */
.L_x_153:
        /* <DEDUP_REMOVED lines=9> */
.L_x_155:
        /* <DEDUP_REMOVED lines=9> */
.L_x_157:
        /* <DEDUP_REMOVED lines=9> */
.L_x_159:
[----:B------:R-:W-:-:S04]  /*2ed0*/  UIADD3 UR4, UPT, UPT, UR4, 0x1, URZ ;  /* 0x0000000104047890 */ /* 0x000fc8000fffe0ff */
[----:B------:R-:W-:-:S04]  /*2ee0*/  UISETP.NE.AND UP0, UPT, UR4, 0xd, UPT ;  /* 0x0000000d0400788c */ /* 0x000fc8000bf05270 */
[----:B------:R-:W-:Y:S02]  /*2ef0*/  USEL UR5, URZ, 0x1, UP0 ;  /* 0x00000001ff057887 */ /* 0x000fe40008000000 */
[----:B------:R-:W-:-:S04]  /*2f00*/  USEL UR4, UR4, URZ, UP0 ;  /* 0x000000ff04047287 */ /* 0x000fc80008000000 */
[----:B------:R-:W-:Y:S01]  /*2f10*/  ULEA UR4, UR4, UR7, 0x3 ;  /* 0x0000000704047291 */ /* 0x000fe2000f8e18ff */
[----:B------:R-:W-:-:S04]  /*2f20*/  LOP3.LUT R2, R2, UR5, RZ, 0x3c, !PT ;  /* 0x0000000502027c12 */ /* 0x000fc8000f8e3cff */
[----:B------:R-:W-:Y:S01]  /*2f30*/  SHF.L.U32 R2, R2, 0x1f, RZ ;  /* 0x0000001f02027819 */ /* 0x000fe200000006ff */
[----:B-1----:R-:W-:-:S07]  /*2f40*/  IMAD.U32 R0, RZ, RZ, UR4 ;  /* 0x00000004ff007e24 */ /* 0x002fce000f8e00ff */
.L_x_56:
[----:B-1----:R1:W2:Y:S02]  /*2f50*/  SYNCS.PHASECHK.TRANS64.TRYWAIT P0, [R0+URZ], R2 ;  /* 0x00000002000075a7 */ /* 0x0022a400080011ff */
[----:B--2---:R-:W-:Y:S05]  /*2f60*/  @!P0 NANOSLEEP.SYNCS 0x989680 ;  /* 0x009896800000895d */ /* 0x004fea0003900000 */
[----:B------:R-:W2:Y:S02]  /*2f70*/  @!P0 SYNCS.PHASECHK.TRANS64 P0, [R0+URZ], R2 ;  /* 0x00000002000085a7 */ /* 0x000ea400080010ff */
[----:B--2---:R-:W-:Y:S05]  /*2f80*/  @P0 EXIT ;  /* 0x000000000000094d */ /* 0x004fea0003800000 */
[----:B------:R-:W-:Y:S05]  /*2f90*/  BRA `(.L_x_56) ;  /* 0xfffffffc00ec7947 */ /* 0x000fea000383ffff */
.L_x_23:
[----:B------:R-:W-:-:S04]  /*2fa0*/  UISETP.NE.AND UP0, UPT, UR54, URZ, UPT ;  /* 0x000000ff3600728c */ /* 0x000fc8000bf05270 */
[----:B------:R-:W-:-:S09]  /*2fb0*/  UISETP.NE.OR UP0, UPT, UR18, 0x1, UP0 ;  /* 0x000000011200788c */ /* 0x000fd20008705670 */
[----:B------:R-:W-:Y:S05]  /*2fc0*/  BRA.U UP0, `(.L_x_57) ;  /* 0x0000000500487547 */ /* 0x000fea000b800000 */
[----:B------:R-:W-:Y:S01]  /*2fd0*/  ISETP.GE.U32.AND P2, PT, R0, 0x2, PT ;  /* 0x000000020000780c */ /* 0x000fe20003f46070 */
[----:B------:R-:W-:Y:S01]  /*2fe0*/  IMAD.MOV.U32 R12, RZ, RZ, 0x1 ;  /* 0x00000001ff0c7424 */ /* 0x000fe200078e00ff */
[----:B------:R-:W-:Y:S02]  /*2ff0*/  CS2R R10, SRZ ;  /* 0x00000000000a7805 */ /* 0x000fe4000001ff00 */
[----:B------:R-:W-:Y:S01]  /*3000*/  CS2R R8, SRZ ;  /* 0x0000000000087805 */ /* 0x000fe2000001ff00 */
[----:B------:R-:W-:Y:S01]  /*3010*/  UMOV UR6, 0x400 ;  /* 0x0000040000067882 */ /* 0x000fe20000000000 */
[----:B------:R-:W-:Y:S01]  /*3020*/  UMOV UR5, URZ ;  /* 0x000000ff00057c82 */ /* 0x000fe20008000000 */
[----:B------:R-:W-:-:S12]  /*3030*/  ULEA UR6, UR54, UR6, 0x18 ;  /* 0x0000000636067291 */ /* 0x000fd8000f8ec0ff */
.L_x_61:
[----:B------:R-:W-:Y:S02]  /*3040*/  LEA R2, R8, UR6, 0x3 ;  /* 0x0000000608027c11 */ /* 0x000fe4000f8e18ff */
[----:B------:R-:W-:-:S03]  /*3050*/  SHF.L.U32 R4, R9, 0x1f, RZ ;  /* 0x0000001f09047819 */ /* 0x000fc600000006ff */
[----:B------:R-:W-:Y:S01]  /*3060*/  VIADD R5, R2, 0x180 ;  /* 0x0000018002057836 */ /* 0x000fe20000000000 */
[----:B------:R-:W2:Y:S02]  /*3070*/  SYNCS.PHASECHK.TRANS64.TRYWAIT P0, [R2+URZ+0x170], R4 ;  /* 0x00017004020075a7 */ /* 0x000ea400080011ff */
[----:B--2---:R-:W-:Y:S05]  /*3080*/  @!P0 BRA `(.L_x_58) ;  /* 0x00000050005c8947 */ /* 0x004fea0003800000 */
.L_x_160:
[----:B------:R-:W-:Y:S01]  /*3090*/  ULEA UR4, UR5, UR6, 0x3 ;  /* 0x0000000605047291 */ /* 0x000fe2000f8e18ff */
[----:B--2---:R-:W-:Y:S01]  /*30a0*/  PRMT R2, RZ, 0x654, R5 ;  /* 0x00000654ff027816 */ /* 0x004fe20000000005 */
[----:B------:R-:W-:Y:S01]  /*30b0*/  @!P2 IMAD.MOV.U32 R4, RZ, RZ, 0x10 ;  /* 0x00000010ff04a424 */ /* 0x000fe200078e00ff */
[----:B------:R-:W-:Y:S01]  /*30c0*/  SHF.L.U32 R5, R12, 0x1f, RZ ;  /* 0x0000001f0c057819 */ /* 0x000fe200000006ff */
[----:B------:R-:W-:Y:S01]  /*30d0*/  UIADD3 UR7, UPT, UPT, UR4, 0x110, URZ ;  /* 0x0000011004077890 */ /* 0x000fe2000fffe0ff */
[----:B------:R2:W-:Y:S05]  /*30e0*/  SYNCS.ARRIVE.TRANS64.RED.A1T0 RZ, [R2+URZ], RZ ;  /* 0x000000ff02ff79a7 */ /* 0x0005ea00081004ff */
[----:B------:R-:W-:Y:S01]  /*30f0*/  IMAD.U32 R6, RZ, RZ, UR7 ;  /* 0x00000007ff067e24 */ /* 0x000fe2000f8e00ff */
[----:B------:R-:W3:Y:S04]  /*3100*/  SYNCS.PHASECHK.TRANS64.TRYWAIT P0, [UR4+0x120], R5 ;  /* 0x00012005ff0075a7 */ /* 0x000ee80008001104 */
[----:B------:R-:W-:Y:S01]  /*3110*/  PRMT R6, R0, 0x654, R6 ;  /* 0x0000065400067816 */ /* 0x000fe20000000006 */
[----:B--23--:R-:W-:Y:S06]  /*3120*/  @!P0 BRA `(.L_x_59) ;  /* 0x0000005000488947 */ /* 0x00cfec0003800000 */
.L_x_162:
[----:B------:R-:W-:Y:S01]  /*3130*/  ULEA UR8, UR5, UR6, 0x4 ;  /* 0x0000000605087291 */ /* 0x000fe2000f8e20ff */
[----:B------:R-:W-:Y:S01]  /*3140*/  SEL R3, R6, R3, !P2 ;  /* 0x0000000306037207 */ /* 0x000fe20005000000 */
[----:B------:R-:W-:Y:S01]  /*3150*/  UIADD3 UR9, UPT, UPT, UR4, 0x110, URZ ;  /* 0x0000011004097890 */ /* 0x000fe2000fffe0ff */
[----:B--2---:R-:W-:Y:S01]  /*3160*/  LEA R2, R11, UR6, 0x3 ;  /* 0x000000060b027c11 */ /* 0x004fe2000f8e18ff */
[----:B------:R-:W-:Y:S01]  /*3170*/  UIADD3 UR8, UPT, UPT, UR8, 0x1a0, URZ ;  /* 0x000001a008087890 */ /* 0x000fe2000fffe0ff */
[----:B------:R2:W-:Y:S01]  /*3180*/  @!P2 SYNCS.ARRIVE.TRANS64.RED RZ, [R3+URZ], R4 ;  /* 0x0000000403ffa9a7 */ /* 0x0005e200080004ff */
[----:B------:R-:W-:Y:S01]  /*3190*/  UIADD3 UR4, UPT, UPT, UR5, 0x1, URZ ;  /* 0x0000000105047890 */ /* 0x000fe2000fffe0ff */
[----:B------:R-:W-:-:S03]  /*31a0*/  VIADD R8, R8, 0x1 ;  /* 0x0000000108087836 */ /* 0x000fc60000000000 */
[----:B------:R-:W-:Y:S02]  /*31b0*/  UISETP.NE.AND UP0, UPT, UR4, 0x2, UPT ;  /* 0x000000020400788c */ /* 0x000fe4000bf05270 */
[----:B------:R-:W-:Y:S01]  /*31c0*/  ISETP.NE.AND P0, PT, R8, 0x2, PT ;  /* 0x000000020800780c */ /* 0x000fe20003f05270 */
[----:B------:R-:W-:Y:S06]  /*31d0*/  UGETNEXTWORKID.BROADCAST [UR8], [UR9] ;  /* 0x00000000080073ca */ /* 0x000fec0008000100 */
[----:B------:R-:W-:Y:S02]  /*31e0*/  USEL UR7, URZ, 0x1, UP0 ;  /* 0x00000001ff077887 */ /* 0x000fe40008000000 */
[----:B------:R-:W-:-:S04]  /*31f0*/  USEL UR5, UR4, URZ, UP0 ;  /* 0x000000ff04057287 */ /* 0x000fc80008000000 */
[----:B------:R-:W-:Y:S02]  /*3200*/  LOP3.LUT R12, R12, UR7, RZ, 0x3c, !PT ;  /* 0x000000070c0c7c12 */ /* 0x000fe4000f8e3cff */
[----:B--2---:R-:W-:-:S04]  /*3210*/  SHF.L.U32 R4, R10, 0x1f, RZ ;  /* 0x0000001f0a047819 */ /* 0x004fc800000006ff */
[----:B------:R-:W2:Y:S02]  /*3220*/  SYNCS.PHASECHK.TRANS64.TRYWAIT P1, [R2+URZ+0x110], R4 ;  /* 0x00011004020075a7 */ /* 0x000ea400080211ff */
[----:B--2---:R-:W-:Y:S05]  /*3230*/  @!P1 BRA `(.L_x_60) ;  /* 0x00000050001c9947 */ /* 0x004fea0003800000 */
.L_x_163:
[C---:B--2---:R-:W-:Y:S01]  /*3240*/  LEA R4, R11.reuse, UR6, 0x4 ;  /* 0x000000060b047c11 */ /* 0x044fe2000f8e20ff */
[----:B------:R-:W-:Y:S01]  /*3250*/  VIADD R2, R2, 0x120 ;  /* 0x0000012002027836 */ /* 0x000fe20000000000 */
[----:B------:R-:W-:Y:S01]  /*3260*/  SEL R8, R8, RZ, P0 ;  /* 0x000000ff08087207 */ /* 0x000fe20000000000 */
[----:B------:R-:W-:-:S03]  /*3270*/  VIADD R11, R11, 0x1 ;  /* 0x000000010b0b7836 */ /* 0x000fc60000000000 */
[----:B------:R-:W2:Y:S01]  /*3280*/  LDS.128 R4, [R4+0x1a0] ;  /* 0x0001a00004047984 */ /* 0x000ea20000000c00 */
[----:B------:R-:W-:Y:S02]  /*3290*/  PRMT R2, RZ, 0x654, R2 ;  /* 0x00000654ff027816 */ /* 0x000fe40000000002 */
[C---:B------:R-:W-:Y:S01]  /*32a0*/  ISETP.NE.AND P1, PT, R11.reuse, 0x2, PT ;  /* 0x000000020b00780c */ /* 0x040fe20003f25270 */
[----:B------:R-:W-:Y:S01]  /*32b0*/  @!PT LDS RZ, [RZ] ;  /* 0x00000000fffff984 */ /* 0x000fe20000000800 */
[----:B------:R-:W-:Y:S01]  /*32c0*/  @!PT LDS RZ, [RZ] ;  /* 0x00000000fffff984 */ /* 0x000fe20000000800 */
[----:B------:R-:W-:Y:S01]  /*32d0*/  @!PT LDS RZ, [RZ] ;  /* 0x00000000fffff984 */ /* 0x000fe20000000800 */
[----:B------:R-:W-:Y:S01]  /*32e0*/  @!PT LDS RZ, [RZ] ;  /* 0x00000000fffff984 */ /* 0x000fe20000000800 */
[----:B------:R3:W-:Y:S06]  /*32f0*/  MEMBAR.ALL.CTA ;  /* 0x0000000000007992 */ /* 0x0007ec0000008000 */
[----:B---3--:R-:W3:Y:S01]  /*3300*/  FENCE.VIEW.ASYNC.S ;  /* 0x00000000000073c6 */ /* 0x008ee20000000000 */
[----:B------:R-:W-:Y:S01]  /*3310*/  SEL R11, R11, RZ, P1 ;  /* 0x000000ff0b0b7207 */ /* 0x000fe20000800000 */
[----:B---3--:R3:W-:Y:S01]  /*3320*/  SYNCS.ARRIVE.TRANS64.RED.A1T0 RZ, [R2+URZ], RZ ;  /* 0x000000ff02ff79a7 */ /* 0x0087e200081004ff */
[----:B--2---:R-:W-:-:S02]  /*3330*/  LOP3.LUT P3, RZ, R6, 0x1, RZ, 0xc0, !PT ;  /* 0x0000000106ff7812 */ /* 0x004fc4000786c0ff */
[----:B------:R-:W-:-:S04]  /*3340*/  SEL R4, RZ, 0x1, P1 ;  /* 0x00000001ff047807 */ /* 0x000fc80000800000 */
[----:B------:R-:W-:Y:S02]  /*3350*/  LOP3.LUT R10, R10, R4, RZ, 0x3c, !PT ;  /* 0x000000040a0a7212 */ /* 0x000fe400078e3cff */
[----:B---3--:R-:W-:-:S04]  /*3360*/  SEL R2, RZ, 0x1, P0 ;  /* 0x00000001ff027807 */ /* 0x008fc80000000000 */
[----:B------:R-:W-:Y:S01]  /*3370*/  LOP3.LUT R9, R9, R2, RZ, 0x3c, !PT ;  /* 0x0000000209097212 */ /* 0x000fe200078e3cff */
[----:B------:R-:W-:Y:S06]  /*3380*/  @P3 BRA `(.L_x_61) ;  /* 0xfffffffc002c3947 */ /* 0x000fec000383ffff */
[----:B------:R-:W-:Y:S01]  /*3390*/  ULEA UR4, UR5, UR6, 0x3 ;  /* 0x0000000605047291 */ /* 0x000fe2000f8e18ff */
[----:B------:R-:W-:-:S08]  /*33a0*/  SHF.L.U32 R2, R12, 0x1f, RZ ;  /* 0x0000001f0c027819 */ /* 0x000fd000000006ff */
[----:B------:R-:W2:Y:S02]  /*33b0*/  SYNCS.PHASECHK.TRANS64 P0, [UR4+0x120], R2 ;  /* 0x00012002ff0075a7 */ /* 0x000ea40008001004 */
[----:B--2---:R-:W-:Y:S05]  /*33c0*/  @P0 BRA `(.L_x_62) ;  /* 0x0000000000080947 */ /* 0x004fea0003800000 */
[----:B------:R-:W2:Y:S02]  /*33d0*/  SYNCS.PHASECHK.TRANS64.TRYWAIT P0, [UR4+0x120], R2 ;  /* 0x00012002ff0075a7 */ /* 0x000ea40008001104 */
[----:B--2---:R-:W-:Y:S05]  /*33e0*/  @!P0 BRA `(.L_x_63) ;  /* 0x0000004c00c48947 */ /* 0x004fea0003800000 */
.L_x_62:
[----:B------:R-:W-:-:S04]  /*33f0*/  UIADD3 UR7, UPT, UPT, UR5, 0x1, URZ ;  /* 0x0000000105077890 */ /* 0x000fc8000fffe0ff */
[----:B------:R-:W-:-:S04]  /*3400*/  UISETP.NE.AND UP0, UPT, UR7, 0x2, UPT ;  /* 0x000000020700788c */ /* 0x000fc8000bf05270 */
[----:B------:R-:W-:Y:S02]  /*3410*/  USEL UR8, URZ, 0x1, UP0 ;  /* 0x00000001ff087887 */ /* 0x000fe40008000000 */
[----:B------:R-:W-:-:S04]  /*3420*/  USEL UR7, UR7, URZ, UP0 ;  /* 0x000000ff07077287 */ /* 0x000fc80008000000 */
[----:B------:R-:W-:Y:S01]  /*3430*/  ULEA UR7, UR7, UR6, 0x3 ;  /* 0x0000000607077291 */ /* 0x000fe2000f8e18ff */
[----:B--2---:R-:W-:-:S04]  /*3440*/  LOP3.LUT R2, R12, UR8, RZ, 0x3c, !PT ;  /* 0x000000080c027c12 */ /* 0x004fc8000f8e3cff */
[----:B------:R-:W-:-:S04]  /*3450*/  SHF.L.U32 R0, R2, 0x1f, RZ ;  /* 0x0000001f02007819 */ /* 0x000fc800000006ff */
[----:B------:R-:W2:Y:S02]  /*3460*/  SYNCS.PHASECHK.TRANS64 P0, [UR7+0x120], R0 ;  /* 0x00012000ff0075a7 */ /* 0x000ea40008001007 */
[----:B-12---:R-:W-:Y:S05]  /*3470*/  @P0 EXIT ;  /* 0x000000000000094d */ /* 0x006fea0003800000 */
[----:B------:R-:W-:Y:S02]  /*3480*/  SHF.L.U32 R2, R2, 0x1f, RZ ;  /* 0x0000001f02027819 */ /* 0x000fe400000006ff */
[----:B------:R-:W-:-:S07]  /*3490*/  MOV R0, UR7 ;  /* 0x0000000700007c02 */ /* 0x000fce0008000f00 */
.L_x_64:
[----:B-1----:R1:W2:Y:S02]  /*34a0*/  SYNCS.PHASECHK.TRANS64.TRYWAIT P0, [R0+URZ+0x120], R2 ;  /* 0x00012002000075a7 */ /* 0x0022a400080011ff */
[----:B--2---:R-:W-:Y:S05]  /*34b0*/  @!P0 NANOSLEEP.SYNCS 0x989680 ;  /* 0x009896800000895d */ /* 0x004fea0003900000 */
[----:B------:R-:W2:Y:S02]  /*34c0*/  @!P0 SYNCS.PHASECHK.TRANS64 P0, [R0+URZ+0x120], R2 ;  /* 0x00012002000085a7 */ /* 0x000ea400080010ff */
[----:B--2---:R-:W-:Y:S05]  /*34d0*/  @P0 EXIT ;  /* 0x000000000000094d */ /* 0x004fea0003800000 */
[----:B------:R-:W-:Y:S05]  /*34e0*/  BRA `(.L_x_64) ;  /* 0xfffffffc00ec7947 */ /* 0x000fea000383ffff */
.L_x_57:
[----:B------:R-:W-:Y:S05]  /*34f0*/  BRA.U UP5, `(.L_x_65) ;  /* 0x0000000d05d47547 */ /* 0x000fea000b800000 */
[----:B------:R-:W-:Y:S01]  /*3500*/  UMOV UR4, 0x40 ;  /* 0x0000004000047882 */ /* 0x000fe20000000000 */
[----:B------:R-:W-:Y:S01]  /*3510*/  NOP ;  /* 0x0000000000007918 */ /* 0x000fe20000000000 */
[----:B------:R-:W-:Y:S01]  /*3520*/  ULEA UR5, UR54, UR4, 0x18 ;  /* 0x0000000436057291 */ /* 0x000fe2000f8ec0ff */
[----:B------:R-:W-:Y:S02]  /*3530*/  UMOV UR6, 0x400 ;  /* 0x0000040000067882 */ /* 0x000fe40000000000 */
[----:B------:R-:W-:-:S06]  /*3540*/  ULEA UR6, UR54, UR6, 0x18 ;  /* 0x0000000636067291 */ /* 0x000fcc000f8ec0ff */
[----:B------:R-:W2:Y:S02]  /*3550*/  LDS.U8 R0, [UR5+0x1c] ;  /* 0x00001c05ff007984 */ /* 0x000ea40008000000 */
[----:B--2---:R-:W-:-:S13]  /*3560*/  ISETP.NE.AND P0, PT, R0, RZ, PT ;  /* 0x000000ff0000720c */ /* 0x004fda0003f05270 */
[----:B------:R-:W-:Y:S05]  /*3570*/  @P0 BRA `(.L_x_66) ;  /* 0x0000000000580947 */ /* 0x000fea0003800000 */
[----:B------:R-:W-:-:S13]  /*3580*/  ELECT P0, URZ, PT ;  /* 0x0000000000ff782f */ /* 0x000fda0003800000 */
[----:B------:R-:W-:Y:S05]  /*3590*/  @!P0 BRA `(.L_x_67) ;  /* 0x0000000000608947 */ /* 0x000fea0003800000 */
[----:B------:R-:W-:Y:S01]  /*35a0*/  UMOV UR4, 0x10 ;  /* 0x0000001000047882 */ /* 0x000fe20000000000 */
[----:B------:R-:W-:Y:S01]  /*35b0*/  HFMA2 R0, -RZ, RZ, 0, 5.9604644775390625e-08 ;  /* 0x00000001ff007431 */ /* 0x000fe200000001ff */
[----:B------:R-:W-:-:S03]  /*35c0*/  MOV R3, 0xffff ;  /* 0x0000ffff00037802 */ /* 0x000fc60000000f00 */
[----:B------:R-:W-:Y:S04]  /*35d0*/  DEPBAR.LE SB2, 0x36 ;  /* 0x0000ad800000791a */ /* 0x000fe80000000000 */
[----:B------:R-:W2:Y:S02]  /*35e0*/  UTCATOMSWS.FIND_AND_SET.ALIGN UP0, UR4, UR4 ;  /* 0x00000004000475e3 */ /* 0x000ea40008000800 */
[----:B--2---:R-:W-:Y:S01]  /*35f0*/  MOV R4, UR4 ;  /* 0x0000000400047c02 */ /* 0x004fe20008000f00 */
[----:B------:R-:W-:Y:S06]  /*3600*/  BRA.U UP0, `(.L_x_68) ;  /* 0x0000000100187547 */ /* 0x000fec000b800000 */
.L_x_69:
[----:B------:R-:W-:Y:S05]  /*3610*/  NANOSLEEP 0x64 ;  /* 0x000000640000795d */ /* 0x000fea0003800000 */
[----:B------:R-:W-:-:S05]  /*3620*/  UMOV UR4, 0x10 ;  /* 0x0000001000047882 */ /* 0x000fca0000000000 */
[----:B------:R-:W-:Y:S04]  /*3630*/  DEPBAR.LE SB2, 0x36 ;  /* 0x0000ad800000791a */ /* 0x000fe80000000000 */
[----:B------:R-:W2:Y:S02]  /*3640*/  UTCATOMSWS.FIND_AND_SET.ALIGN UP0, UR4, UR4 ;  /* 0x00000004000475e3 */ /* 0x000ea40008000800 */
[----:B--2---:R-:W-:Y:S01]  /*3650*/  MOV R4, UR4 ;  /* 0x0000000400047c02 */ /* 0x004fe20008000f00 */
[----:B------:R-:W-:Y:S05]  /*3660*/  BRA.U !UP0, `(.L_x_69) ;  /* 0xfffffffd08e87547 */ /* 0x000fea000b83ffff */
.L_x_68:
[-C--:B------:R-:W-:Y:S02]  /*3670*/  SHF.L.U32 R3, R3, R4.reuse, RZ ;  /* 0x0000000403037219 */ /* 0x080fe400000006ff */
[----:B------:R-:W-:Y:S01]  /*3680*/  SHF.L.U32 R0, R0, R4, RZ ;  /* 0x0000000400007219 */ /* 0x000fe200000006ff */
[----:B------:R-:W-:Y:S02]  /*3690*/  IMAD.SHL.U32 R4, R4, 0x20, RZ ;  /* 0x0000002004047824 */ /* 0x000fe400078e00ff */
[----:B------:R2:W-:Y:S04]  /*36a0*/  ATOMS.OR RZ, [UR5+0x14], R3 ;  /* 0x00001403ffff798c */ /* 0x0005e8000b000005 */
[----:B------:R2:W-:Y:S04]  /*36b0*/  ATOMS.OR RZ, [UR5+0x18], R0 ;  /* 0x00001800ffff798c */ /* 0x0005e8000b000005 */
[----:B------:R2:W-:Y:S01]  /*36c0*/  STS [UR6+0x1c0], R4 ;  /* 0x0001c004ff007988 */ /* 0x0005e20008000806 */
[----:B------:R-:W-:Y:S05]  /*36d0*/  BRA `(.L_x_67) ;  /* 0x0000000000107947 */ /* 0x000fea0003800000 */
.L_x_66:
[----:B------:R-:W-:Y:S02]  /*36e0*/  MOV R0, 0xffffffff ;  /* 0xffffffff00007802 */ /* 0x000fe40000000f00 */
[----:B------:R-:W-:-:S03]  /*36f0*/  MOV R4, 0x3720 ;  /* 0x0000372000047802 */ /* 0x000fc60000000f00 */
[----:B------:R2:W-:Y:S04]  /*3700*/  STS [UR6+0x1c0], R0 ;  /* 0x0001c000ff007988 */ /* 0x0005e80008000806 */
[----:B-12--5:R-:W-:Y:S05]  /*3710*/  CALL.REL.NOINC `($__internal_1_$__cuda_sm10x_tcgen05_guardrail_trap_phase_invalid_during_alloc) ;  /* 0x00000050009c7944 */ /* 0x026fea0003c00000 */
.L_x_67:
[----:B------:R-:W-:Y:S05]  /*3720*/  WARPSYNC.ALL ;  /* 0x0000000000007948 */ /* 0x000fea0003800000 */
[----:B------:R-:W3:Y:S01]  /*3730*/  S2UR UR4, SR_CgaCtaId ;  /* 0x00000000000479c3 */ /* 0x000ee20000008800 */
[----:B------:R-:W-:Y:S01]  /*3740*/  UMOV UR26, 0x400 ;  /* 0x00000400001a7882 */ /* 0x000fe20000000000 */
[----:B------:R-:W-:-:S06]  /*3750*/  NOP ;  /* 0x0000000000007918 */ /* 0x000fcc0000000000 */
[----:B------:R-:W-:Y:S06]  /*3760*/  BAR.ARV 0x6, 0xa0 ;  /* 0x0182800000007b1d */ /* 0x000fec0000002000 */
[----:B------:R-:W4:Y:S01]  /*3770*/  LDCU UR5, c[0x0][0x38c] ;  /* 0x00007180ff0577ac */ /* 0x000f220008000800 */
[----:B------:R-:W-:Y:S01]  /*3780*/  LOP3.LUT R2, R2, 0xffff, RZ, 0xc0, !PT ;  /* 0x0000ffff02027812 */ /* 0x000fe200078ec0ff */
[----:B------:R-:W-:Y:S01]  /*3790*/  IMAD.MOV.U32 R11, RZ, RZ, 0x1 ;  /* 0x00000001ff0b7424 */ /* 0x000fe200078e00ff */
[----:B------:R-:W-:Y:S01]  /*37a0*/  CS2R R8, SRZ ;  /* 0x0000000000087805 */ /* 0x000fe2000001ff00 */
[----:B------:R-:W1:Y:S01]  /*37b0*/  LDCU UR7, c[0x0][0x38c] ;  /* 0x00007180ff0777ac */ /* 0x000e620008000800 */
[----:B------:R-:W-:Y:S01]  /*37c0*/  R2UR UR27, R2 ;  /* 0x00000000021b72ca */ /* 0x000fe200000e0000 */
[----:B------:R-:W-:Y:S01]  /*37d0*/  IMAD.MOV.U32 R10, RZ, RZ, RZ ;  /* 0x000000ffff0a7224 */ /* 0x000fe200078e00ff */
[----:B------:R-:W-:Y:S01]  /*37e0*/  UMOV UR30, URZ ;  /* 0x000000ff001e7c82 */ /* 0x000fe20008000000 */
[----:B------:R-:W-:Y:S01]  /*37f0*/  UMOV UR24, URZ ;  /* 0x000000ff00187c82 */ /* 0x000fe20008000000 */
[----:B---3--:R-:W-:Y:S01]  /*3800*/  ULEA UR26, UR4, UR26, 0x18 ;  /* 0x0000001a041a7291 */ /* 0x008fe2000f8ec0ff */
[----:B------:R-:W-:Y:S01]  /*3810*/  UMOV UR38, 0x0 ;  /* 0x0000000000267882 */ /* 0x000fe20000000000 */
[----:B------:R-:W-:-:S02]  /*3820*/  UMOV UR39, 0x4100490 ;  /* 0x0410049000277882 */ /* 0x000fc40000000000 */
[----:B------:R-:W-:Y:S02]  /*3830*/  UIADD3 UR4, UPT, UPT, UR26, 0x3400, URZ ;  /* 0x000034001a047890 */ /* 0x000fe4000fffe0ff */
[----:B------:R-:W-:Y:S02]  /*3840*/  UIADD3 UR6, UPT, UPT, UR26, 0x1d400, URZ ;  /* 0x0001d4001a067890 */ /* 0x000fe4000fffe0ff */
[----:B----4-:R-:W-:Y:S01]  /*3850*/  UIADD3 UR5, UPT, UPT, UR5, 0x3f, URZ ;  /* 0x0000003f05057890 */ /* 0x010fe2000fffe0ff */
[----:B--2---:R-:W2:Y:S01]  /*3860*/  LDS R0, [UR26+0x1c0] ;  /* 0x0001c01aff007984 */ /* 0x004ea20008000800 */
[----:B-1----:R-:W-:Y:S01]  /*3870*/  UMOV UR36, 0x0 ;  /* 0x0000000000247882 */ /* 0x002fe20000000000 */
[----:B------:R-:W-:Y:S01]  /*3880*/  UMOV UR37, 0x4100490 ;  /* 0x0410049000257882 */ /* 0x000fe20000000000 */
[----:B------:R-:W-:Y:S02]  /*3890*/  USHF.R.S32.HI UR40, URZ, 0x1f, UR5 ;  /* 0x0000001fff287899 */ /* 0x000fe40008011405 */
[----:B------:R-:W-:-:S02]  /*38a0*/  UISETP.GE.AND UP4, UPT, UR7, 0x1, UPT ;  /* 0x000000010700788c */ /* 0x000fc4000bf86270 */
[----:B------:R-:W-:Y:S02]  /*38b0*/  ULEA.HI UR40, UR40, UR5, URZ, 0x6 ;  /* 0x0000000528287291 */ /* 0x000fe4000f8f30ff */
[----:B------:R-:W-:Y:S02]  /*38c0*/  USHF.R.U32.HI UR5, URZ, 0x4, UR4 ;  /* 0x00000004ff057899 */ /* 0x000fe40008011604 */
[----:B------:R-:W-:Y:S02]  /*38d0*/  USHF.R.S32.HI UR40, URZ, 0x6, UR40 ;  /* 0x00000006ff287899 */ /* 0x000fe40008011428 */
[----:B------:R-:W-:Y:S02]  /*38e0*/  USHF.R.U32.HI UR4, URZ, 0x4, UR6 ;  /* 0x00000004ff047899 */ /* 0x000fe40008011606 */
[----:B------:R-:W-:Y:S02]  /*38f0*/  UISETP.LT.AND UP0, UPT, UR40, 0x1, UPT ;  /* 0x000000012800788c */ /* 0x000fe4000bf01270 */
[----:B------:R-:W-:-:S02]  /*3900*/  ULOP3.LUT UR5, UR5, 0x3fff, URZ, 0xc0, !UPT ;  /* 0x00003fff05057892 */ /* 0x000fc4000f8ec0ff */
[----:B------:R-:W-:Y:S02]  /*3910*/  ULOP3.LUT UR4, UR4, 0x3fff, URZ, 0xc0, !UPT ;  /* 0x00003fff04047892 */ /* 0x000fe4000f8ec0ff */
[----:B------:R-:W-:Y:S02]  /*3920*/  USEL UR41, UR40, 0x1, !UP0 ;  /* 0x0000000128297887 */ /* 0x000fe4000c000000 */
[----:B------:R-:W-:Y:S02]  /*3930*/  ULOP3.LUT UR28, UR5, 0x10000, URZ, 0xfc, !UPT ;  /* 0x00010000051c7892 */ /* 0x000fe4000f8efcff */
[----:B------:R-:W-:Y:S02]  /*3940*/  ULOP3.LUT UR29, UR4, 0x10000, URZ, 0xfc, !UPT ;  /* 0x00010000041d7892 */ /* 0x000fe4000f8efcff */
[----:B------:R-:W-:Y:S01]  /*3950*/  UIADD3 UR41, UPT, UPT, -UR41, URZ, URZ ;  /* 0x000000ff29297290 */ /* 0x000fe2000fffe1ff */
[----:B------:R-:W-:Y:S01]  /*3960*/  UMOV UR34, 0x0 ;  /* 0x0000000000227882 */ /* 0x000fe20000000000 */
[----:B------:R-:W-:Y:S01]  /*3970*/  UMOV UR35, 0x4100490 ;  /* 0x0410049000237882 */ /* 0x000fe20000000000 */
[----:B------:R-:W-:Y:S01]  /*3980*/  UMOV UR32, 0x0 ;  /* 0x0000000000207882 */ /* 0x000fe20000000000 */
[----:B------:R-:W-:Y:S01]  /*3990*/  UMOV UR33, 0x4100490 ;  /* 0x0410049000217882 */ /* 0x000fe20000000000 */
[----:B--2---:R-:W-:-:S15]  /*39a0*/  R2UR UR42, R0 ;  /* 0x00000000002a72ca */ /* 0x004fde00000e0000 */
.L_x_76:
[----:B------:R-:W-:Y:S02]  /*39b0*/  LEA R0, R10, UR26, 0x3 ;  /* 0x0000001a0a007c11 */ /* 0x000fe4000f8e18ff */
[----:B------:R-:W-:Y:S02]  /*39c0*/  SHF.L.U32 R2, R9, 0x1f, RZ ;  /* 0x0000001f09027819 */ /* 0x000fe400000006ff */
[----:B------:R-:W-:Y:S01]  /*39d0*/  PLOP3.LUT P0, PT, PT, PT, UP4, 0x80, 0x8 ;  /* 0x000000000008781c */ /* 0x000fe20003f0f048 */
[----:B------:R-:W-:Y:S01]  /*39e0*/  VIADD R3, R0, 0x120 ;  /* 0x0000012000037836 */ /* 0x000fe20000000000 */
[----:B-1----:R-:W1:Y:S02]  /*39f0*/  SYNCS.PHASECHK.TRANS64.TRYWAIT P1, [R0+URZ+0x110], R2 ;  /* 0x00011002000075a7 */ /* 0x002e6400080211ff */
[----:B-1-3--:R-:W-:Y:S09]  /*3a00*/  @!P1 BRA `(.L_x_70) ;  /* 0x0000004800549947 */ /* 0x00aff20003800000 */
.L_x_165:
[----:B------:R-:W-:Y:S01]  /*3a10*/  LEA R4, R10, UR26, 0x4 ;  /* 0x0000001a0a047c11 */ /* 0x000fe2000f8e20ff */
[----:B------:R-:W-:Y:S01]  /*3a20*/  @UP4 ULEA UR4, UR24, UR26, 0x3 ;  /* 0x0000001a18044291 */ /* 0x000fe2000f8e18ff */
[----:B------:R-:W-:Y:S01]  /*3a30*/  PLOP3.LUT P2, PT, PT, PT, PT, 0x80, 0x8 ;  /* 0x000000000008781c */ /* 0x000fe20003f4f070 */
[----:B------:R-:W-:Y:S01]  /*3a40*/  ULEA UR31, UR30, UR26, 0x3 ;  /* 0x0000001a1e1f7291 */ /* 0x000fe2000f8e18ff */
[----:B------:R-:W-:Y:S02]  /*3a50*/  PRMT R3, RZ, 0x654, R3 ;  /* 0x00000654ff037816 */ /* 0x000fe40000000003 */
[----:B------:R-:W2:Y:S01]  /*3a60*/  LDS.128 R4, [R4+0x1a0] ;  /* 0x0001a00004047984 */ /* 0x000ea20000000c00 */
[----:B-1----:R-:W-:Y:S02]  /*3a70*/  @P0 SHF.L.U32 R2, R8, 0x1f, RZ ;  /* 0x0000001f08020819 */ /* 0x002fe400000006ff */
[----:B------:R-:W-:Y:S01]  /*3a80*/  SHF.L.U32 R0, R11, 0x1f, RZ ;  /* 0x0000001f0b007819 */ /* 0x000fe200000006ff */
[----:B------:R-:W-:Y:S01]  /*3a90*/  @!PT LDS RZ, [RZ] ;  /* 0x00000000fffff984 */ /* 0x000fe20000000800 */
[----:B------:R-:W-:Y:S01]  /*3aa0*/  @!PT LDS RZ, [RZ] ;  /* 0x00000000fffff984 */ /* 0x000fe20000000800 */
[----:B------:R-:W-:Y:S01]  /*3ab0*/  @!PT LDS RZ, [RZ] ;  /* 0x00000000fffff984 */ /* 0x000fe20000000800 */
[----:B------:R-:W-:Y:S01]  /*3ac0*/  @!PT LDS RZ, [RZ] ;  /* 0x00000000fffff984 */ /* 0x000fe20000000800 */
[----:B------:R1:W-:Y:S06]  /*3ad0*/  MEMBAR.ALL.CTA ;  /* 0x0000000000007992 */ /* 0x0003ec0000008000 */
[----:B-1----:R-:W1:Y:S02]  /*3ae0*/  FENCE.VIEW.ASYNC.S ;  /* 0x00000000000073c6 */ /* 0x002e640000000000 */
[----:B-1----:R1:W-:Y:S01]  /*3af0*/  SYNCS.ARRIVE.TRANS64.RED.A1T0 RZ, [R3+URZ], RZ ;  /* 0x000000ff03ff79a7 */ /* 0x0023e200081004ff */
[----:B------:R1:W3:Y:S01]  /*3b00*/  @P0 SYNCS.PHASECHK.TRANS64.TRYWAIT P2, [UR4], R2 ;  /* 0x00000002ff0005a7 */ /* 0x0002e20008041104 */
[----:B------:R-:W-:Y:S01]  /*3b10*/  ULEA.HI UR4, UR30, UR30, URZ, 0x1 ;  /* 0x0000001e1e047291 */ /* 0x000fe2000f8f08ff */
[----:B--2---:R-:W-:-:S03]  /*3b20*/  LOP3.LUT P1, RZ, R6, 0x1, RZ, 0xc0, !PT ;  /* 0x0000000106ff7812 */ /* 0x004fc6000782c0ff */
[----:B------:R-:W-:Y:S02]  /*3b30*/  USHF.L.U32 UR11, UR4, 0x5, URZ ;  /* 0x00000005040b7899 */ /* 0x000fe400080006ff */
[----:B------:R-:W-:Y:S02]  /*3b40*/  ULOP3.LUT UR4, UR4, 0xffe, URZ, 0xc0, !UPT ;  /* 0x00000ffe04047892 */ /* 0x000fe4000f8ec0ff */
[----:B------:R-:W-:Y:S02]  /*3b50*/  ULOP3.LUT UR11, UR11, 0xffffffc0, URZ, 0xc0, !UPT ;  /* 0xffffffc00b0b7892 */ /* 0x000fe4000f8ec0ff */
[----:B------:R-:W-:Y:S02]  /*3b60*/  UIADD3 UR4, UPT, UPT, -UR4, UR30, URZ ;  /* 0x0000001e04047290 */ /* 0x000fe4000fffe1ff */
[----:B------:R-:W-:Y:S01]  /*3b70*/  UIADD3 UR11, UPT, UPT, UR42, UR11, URZ ;  /* 0x0000000b2a0b7290 */ /* 0x000fe2000fffe0ff */
[----:B------:R-:W2:Y:S03]  /*3b80*/  SYNCS.PHASECHK.TRANS64.TRYWAIT P0, [UR31+0x150], R0 ;  /* 0x00015000ff0075a7 */ /* 0x000ea6000800111f */
[----:B------:R-:W-:Y:S01]  /*3b90*/  ULEA UR11, UR4, UR11, 0x14 ;  /* 0x0000000b040b7291 */ /* 0x000fe2000f8ea0ff */
[----:B-123--:R-:W-:Y:S11]  /*3ba0*/  @!P0 BRA `(.L_x_71) ;  /* 0x0000004800008947 */ /* 0x00eff60003800000 */
.L_x_167:
[----:B------:R-:W-:Y:S01]  /*3bb0*/  IADD3 R10, PT, PT, R10, 0x1, RZ ;  /* 0x000000010a0a7810 */ /* 0x000fe20007ffe0ff */
[----:B------:R-:W-:Y:S06]  /*3bc0*/  BRA.U !UP4, `(.L_x_72) ;  /* 0x000000010cc07547 */ /* 0x000fec000b800000 */
[----:B------:R-:W-:Y:S01]  /*3bd0*/  UPLOP3.LUT UP2, UPT, UPT, UPT, UPT, 0x40, 0x4 ;  /* 0x000000000004789c */ /* 0x000fe20003f4e870 */
[----:B------:R-:W-:Y:S01]  /*3be0*/  UMOV UR23, UR41 ;  /* 0x0000002900177c82 */ /* 0x000fe20008000000 */
[----:B------:R-:W-:Y:S01]  /*3bf0*/  UMOV UR22, UR40 ;  /* 0x0000002800167c82 */ /* 0x000fe20008000000 */
[----:B------:R-:W-:-:S08]  /*3c00*/  UMOV UR10, UR24 ;  /* 0x00000018000a7c82 */ /* 0x000fd00008000000 */
.L_x_75:
[----:B------:R-:W-:Y:S02]  /*3c10*/  UIADD3 UR23, UPT, UPT, UR23, 0x1, URZ ;  /* 0x0000000117177890 */ /* 0x000fe4000fffe0ff */
[----:B--2---:R-:W-:Y:S02]  /*3c20*/  ULEA UR5, UR10, UR26, 0x3 ;  /* 0x0000001a0a057291 */ /* 0x004fe4000f8e18ff */
[----:B------:R-:W-:Y:S01]  /*3c30*/  UISETP.NE.AND UP3, UPT, UR23, URZ, UPT ;  /* 0x000000ff1700728c */ /* 0x000fe2000bf65270 */
[----:B---3--:R-:W-:Y:S10]  /*3c40*/  @P2 BRA `(.L_x_73) ;  /* 0x00000000000c2947 */ /* 0x008ff40003800000 */
[----:B-1----:R-:W-:Y:S04]  /*3c50*/  SHF.L.U32 R2, R8, 0x1f, RZ ;  /* 0x0000001f08027819 */ /* 0x002fe800000006ff */
[----:B------:R-:W1:Y:S02]  /*3c60*/  SYNCS.PHASECHK.TRANS64.TRYWAIT P0, [UR5], R2 ;  /* 0x00000002ff0075a7 */ /* 0x000e640008001105 */
[----:B-1----:R-:W-:Y:S05]  /*3c70*/  @!P0 BRA `(.L_x_74) ;  /* 0x0000004400e48947 */ /* 0x002fea0003800000 */
.L_x_73:
[----:B------:R-:W-:Y:S01]  /*3c80*/  UISETP.NE.AND UP0, UPT, UR22, 0x1, UPT ;  /* 0x000000011600788c */ /* 0x000fe2000bf05270 */
[----:B------:R-:W-:Y:S01]  /*3c90*/  PLOP3.LUT P2, PT, PT, PT, PT, 0x80, 0x8 ;  /* 0x000000000008781c */ /* 0x000fe20003f4f070 */
[----:B------:R-:W-:Y:S02]  /*3ca0*/  UIADD3 UR4, UPT, UPT, UR10, 0x1, URZ ;  /* 0x000000010a047890 */ /* 0x000fe4000fffe0ff */
[----:B------:R-:W-:Y:S02]  /*3cb0*/  UIADD3 UR25, UPT, UPT, UR5, 0x68, URZ ;  /* 0x0000006805197890 */ /* 0x000fe4000fffe0ff */
[----:B------:R-:W-:Y:S01]  /*3cc0*/  UISETP.NE.AND UP1, UPT, UR4, 0xd, UPT ;  /* 0x0000000d0400788c */ /* 0x000fe2000bf25270 */
[----:B------:R-:W-:Y:S01]  /*3cd0*/  PLOP3.LUT P0, PT, PT, PT, UP0, 0x80, 0x8 ;  /* 0x000000000008781c */ /* 0x000fe20003f0f008 */
[----:B------:R-:W-:Y:S02]  /*3ce0*/  UIADD3 UR22, UPT, UPT, UR22, -0x1, URZ ;  /* 0xffffffff16167890 */ /* 0x000fe4000fffe0ff */
[----:B------:R-:W-:Y:S02]  /*3cf0*/  USEL UR6, URZ, 0x1, UP1 ;  /* 0x00000001ff067887 */ /* 0x000fe40008800000 */
[----:B------:R-:W-:Y:S01]  /*3d00*/  USEL UR24, UR4, URZ, UP1 ;  /* 0x000000ff04187287 */ /* 0x000fe20008800000 */
[----:B------:R-:W-:Y:S01]  /*3d10*/  UMOV UR7, 0x40004040 ;  /* 0x4000404000077882 */ /* 0x000fe20000000000 */
[----:B------:R-:W-:Y:S02]  /*3d20*/  UMOV UR5, 0x40004040 ;  /* 0x4000404000057882 */ /* 0x000fe40000000000 */
[----:B------:R-:W-:Y:S01]  /*3d30*/  @UP0 ULEA UR4, UR24, UR26, 0x3 ;  /* 0x0000001a18040291 */ /* 0x000fe2000f8e18ff */
[----:B------:R-:W-:Y:S01]  /*3d40*/  LOP3.LUT R8, R8, UR6, RZ, 0x3c, !PT ;  /* 0x0000000608087c12 */ /* 0x000fe2000f8e3cff */
[----:B------:R-:W-:Y:S01]  /*3d50*/  ULEA UR6, UR10, UR29, 0x9 ;  /* 0x0000001d0a067291 */ /* 0x000fe2000f8e48ff */
[----:B------:R-:W-:Y:S02]  /*3d60*/  UMOV UR21, 0x40004040 ;  /* 0x4000404000157882 */ /* 0x000fe40000000000 */
[----:B-1----:R-:W-:Y:S01]  /*3d70*/  @P0 SHF.L.U32 R0, R8, 0x1f, RZ ;  /* 0x0000001f08000819 */ /* 0x002fe200000006ff */
[----:B------:R-:W-:Y:S02]  /*3d80*/  UIADD3 UR20, UPT, UPT, UR6, 0x2, URZ ;  /* 0x0000000206147890 */ /* 0x000fe4000fffe0ff */
[----:B------:R-:W-:Y:S01]  /*3d90*/  UIADD3 UR16, UPT, UPT, UR6, 0x4, URZ ;  /* 0x0000000406107890 */ /* 0x000fe2000fffe0ff */
[----:B------:R2:W3:Y:S01]  /*3da0*/  @P0 SYNCS.PHASECHK.TRANS64.TRYWAIT P2, [UR4], R0 ;  /* 0x00000000ff0005a7 */ /* 0x0004e20008041104 */
[----:B------:R-:W-:Y:S02]  /*3db0*/  ULEA UR4, UR10, UR28, 0x9 ;  /* 0x0000001c0a047291 */ /* 0x000fe4000f8e48ff */
[----:B------:R-:W-:Y:S02]  /*3dc0*/  UIADD3 UR12, UPT, UPT, UR6, 0x6, URZ ;  /* 0x00000006060c7890 */ /* 0x000fe4000fffe0ff */
[----:B------:R-:W-:Y:S02]  /*3dd0*/  UIADD3 UR18, UPT, UPT, UR4, 0x2, URZ ;  /* 0x0000000204127890 */ /* 0x000fe4000fffe0ff */
[----:B------:R-:W-:Y:S02]  /*3de0*/  UIADD3 UR14, UPT, UPT, UR4, 0x4, URZ ;  /* 0x00000004040e7890 */ /* 0x000fe4000fffe0ff */
[----:B------:R-:W-:Y:S01]  /*3df0*/  UIADD3 UR8, UPT, UPT, UR4, 0x6, URZ ;  /* 0x0000000604087890 */ /* 0x000fe2000fffe0ff */
[----:B------:R2:W-:Y:S01]  /*3e00*/  UTCHMMA gdesc[UR4], gdesc[UR6], tmem[UR11], tmem[UR38], idesc[UR39], UP2 ;  /* 0x00ff2606040075ea */ /* 0x0005e2000900000b */
[----:B------:R-:W-:Y:S01]  /*3e10*/  UPLOP3.LUT UP2, UPT, UPT, UPT, UPT, 0x80, 0x8 ;  /* 0x000000000008789c */ /* 0x000fe20003f4f070 */
[----:B------:R-:W-:Y:S01]  /*3e20*/  UMOV UR19, 0x40004040 ;  /* 0x4000404000137882 */ /* 0x000fe20000000000 */
[----:B------:R-:W-:Y:S01]  /*3e30*/  UMOV UR17, 0x40004040 ;  /* 0x4000404000117882 */ /* 0x000fe20000000000 */
[----:B------:R2:W-:Y:S01]  /*3e40*/  UTCHMMA gdesc[UR18], gdesc[UR20], tmem[UR11], tmem[UR36], idesc[UR37], UPT ;  /* 0x00ff2414120075ea */ /* 0x0005e2000b80000b */
[----:B------:R-:W-:Y:S01]  /*3e50*/  UMOV UR15, 0x40004040 ;  /* 0x40004040000f7882 */ /* 0x000fe20000000000 */
[----:B------:R-:W-:Y:S01]  /*3e60*/  UMOV UR13, 0x40004040 ;  /* 0x40004040000d7882 */ /* 0x000fe20000000000 */
[----:B------:R-:W-:Y:S01]  /*3e70*/  UMOV UR9, 0x40004040 ;  /* 0x4000404000097882 */ /* 0x000fe20000000000 */
[----:B------:R2:W-:Y:S01]  /*3e80*/  UTCHMMA gdesc[UR14], gdesc[UR16], tmem[UR11], tmem[UR34], idesc[UR35], UPT ;  /* 0x00ff22100e0075ea */ /* 0x0005e2000b80000b */
[----:B------:R2:W-:Y:S01]  /*3e90*/  UTCHMMA gdesc[UR8], gdesc[UR12], tmem[UR11], tmem[UR32], idesc[UR33], UPT ;  /* 0x00ff200c080075ea */ /* 0x0005e2000b80000b */
[----:B------:R2:W-:Y:S01]  /*3ea0*/  UTCBAR.MULTICAST [UR25], URZ, UR27 ;  /* 0x000000ff190073e9 */ /* 0x0005e2000800081b */
[----:B------:R-:W-:Y:S01]  /*3eb0*/  UMOV UR10, UR24 ;  /* 0x00000018000a7c82 */ /* 0x000fe20008000000 */
[----:B------:R-:W-:Y:S05]  /*3ec0*/  BRA.U UP3, `(.L_x_75) ;  /* 0xfffffffd03507547 */ /* 0x000fea000b83ffff */
.L_x_72:
[----:B--2---:R-:W-:Y:S01]  /*3ed0*/  UIADD3 UR4, UPT, UPT, UR30, 0x1, URZ ;  /* 0x000000011e047890 */ /* 0x004fe2000fffe0ff */
[C---:B------:R-:W-:Y:S01]  /*3ee0*/  ISETP.NE.AND P0, PT, R10.reuse, 0x2, PT ;  /* 0x000000020a00780c */ /* 0x040fe20003f05270 */
[----:B------:R-:W-:Y:S02]  /*3ef0*/  UIADD3 UR5, UPT, UPT, UR31, 0x130, URZ ;  /* 0x000001301f057890 */ /* 0x000fe4000fffe0ff */
[----:B------:R-:W-:Y:S01]  /*3f00*/  UISETP.NE.AND UP0, UPT, UR4, 0x4, UPT ;  /* 0x000000040400788c */ /* 0x000fe2000bf05270 */
[----:B-1----:R-:W-:Y:S02]  /*3f10*/  SEL R0, RZ, 0x1, P0 ;  /* 0x00000001ff007807 */ /* 0x002fe40000000000 */
[----:B------:R-:W-:Y:S01]  /*3f20*/  SEL R10, R10, RZ, P0 ;  /* 0x000000ff0a0a7207 */ /* 0x000fe20000000000 */
[----:B------:R-:W-:Y:S01]  /*3f30*/  USEL UR6, URZ, 0x1, UP0 ;  /* 0x00000001ff067887 */ /* 0x000fe20008000000 */
[----:B------:R-:W-:Y:S01]  /*3f40*/  LOP3.LUT R9, R9, R0, RZ, 0x3c, !PT ;  /* 0x0000000009097212 */ /* 0x000fe200078e3cff */
[----:B------:R-:W-:Y:S01]  /*3f50*/  USEL UR30, UR4, URZ, UP0 ;  /* 0x000000ff041e7287 */ /* 0x000fe20008000000 */
[----:B------:R1:W-:Y:S03]  /*3f60*/  UTCBAR [UR5], URZ ;  /* 0x000000ff050073e9 */ /* 0x0003e600080000ff */
[----:B------:R-:W-:Y:S01]  /*3f70*/  LOP3.LUT R11, R11, UR6, RZ, 0x3c, !PT ;  /* 0x000000060b0b7c12 */ /* 0x000fe2000f8e3cff */
[----:B------:R-:W-:Y:S07]  /*3f80*/  @P1 BRA `(.L_x_76) ;  /* 0xfffffff800881947 */ /* 0x000fee000383ffff */
[----:B------:R-:W2:Y:S01]  /*3f90*/  S2UR UR8, SR_CgaCtaId ;  /* 0x00000000000879c3 */ /* 0x000ea20000008800 */
[----:B------:R-:W-:Y:S01]  /*3fa0*/  ELECT P0, URZ, PT ;  /* 0x0000000000ff782f */ /* 0x000fe20003800000 */
[----:B------:R-:W-:Y:S01]  /*3fb0*/  IMAD.MOV.U32 R0, RZ, RZ, 0x1 ;  /* 0x00000001ff007424 */ /* 0x000fe200078e00ff */
[----:B------:R-:W-:Y:S01]  /*3fc0*/  UIADD3 UR26, UPT, UPT, UR26, 0x150, URZ ;  /* 0x000001501a1a7890 */ /* 0x000fe2000fffe0ff */
[----:B------:R-:W-:Y:S01]  /*3fd0*/  SHF.L.U32 R2, R11, 0x1f, RZ ;  /* 0x0000001f0b027819 */ /* 0x000fe200000006ff */
[----:B------:R-:W-:-:S03]  /*3fe0*/  UMOV UR4, 0x40 ;  /* 0x0000004000047882 */ /* 0x000fc60000000000 */
[----:B------:R-:W-:Y:S01]  /*3ff0*/  UVIRTCOUNT.DEALLOC.SMPOOL 0x80 ;  /* 0x000000800000784c */ /* 0x000fe20000000000 */
[----:B--2---:R-:W-:Y:S02]  /*4000*/  ULEA UR8, UR8, UR4, 0x18 ;  /* 0x0000000408087291 */ /* 0x004fe4000f8ec0ff */
[----:B------:R-:W-:-:S07]  /*4010*/  ULEA UR4, UR30, UR26, 0x3 ;  /* 0x0000001a1e047291 */ /* 0x000fce000f8e18ff */
[----:B------:R2:W-:Y:S02]  /*4020*/  @P0 STS.U8 [UR8+0x1c], R0 ;  /* 0x00001c00ff000988 */ /* 0x0005e40008000008 */
[----:B------:R-:W4:Y:S02]  /*4030*/  SYNCS.PHASECHK.TRANS64.TRYWAIT P0, [UR4], R2 ;  /* 0x00000002ff0075a7 */ /* 0x000f240008001104 */
[----:B--2-4-:R-:W-:Y:S05]  /*4040*/  @!P0 BRA `(.L_x_77) ;  /* 0x0000004400088947 */ /* 0x014fea0003800000 */
.L_x_170:
[----:B------:R-:W-:-:S04]  /*4050*/  UIADD3 UR4, UPT, UPT, UR30, 0x1, URZ ;  /* 0x000000011e047890 */ /* 0x000fc8000fffe0ff */
[----:B------:R-:W-:-:S04]  /*4060*/  UISETP.NE.AND UP0, UPT, UR4, 0x4, UPT ;  /* 0x000000040400788c */ /* 0x000fc8000bf05270 */
[----:B------:R-:W-:Y:S02]  /*4070*/  USEL UR6, URZ, 0x1, UP0 ;  /* 0x00000001ff067887 */ /* 0x000fe40008000000 */
[----:B------:R-:W-:-:S04]  /*4080*/  USEL UR4, UR4, URZ, UP0 ;  /* 0x000000ff04047287 */ /* 0x000fc80008000000 */
[----:B-1----:R-:W-:Y:S01]  /*4090*/  ULEA UR5, UR4, UR26, 0x3 ;  /* 0x0000001a04057291 */ /* 0x002fe2000f8e18ff */
[----:B--2---:R-:W-:-:S04]  /*40a0*/  LOP3.LUT R2, R11, UR6, RZ, 0x3c, !PT ;  /* 0x000000060b027c12 */ /* 0x004fc8000f8e3cff */
[----:B------:R-:W-:-:S04]  /*40b0*/  SHF.L.U32 R3, R2, 0x1f, RZ ;  /* 0x0000001f02037819 */ /* 0x000fc800000006ff */
[----:B------:R-:W1:Y:S02]  /*40c0*/  SYNCS.PHASECHK.TRANS64.TRYWAIT P0, [UR5], R3 ;  /* 0x00000003ff0075a7 */ /* 0x000e640008001105 */
[----:B-1----:R-:W-:Y:S05]  /*40d0*/  @!P0 BRA `(.L_x_78) ;  /* 0x0000004000fc8947 */ /* 0x002fea0003800000 */
.L_x_172:
        /* <DEDUP_REMOVED lines=9> */
.L_x_174:
[----:B------:R-:W-:-:S04]  /*4170*/  UIADD3 UR4, UPT, UPT, UR4, 0x1, URZ ;  /* 0x0000000104047890 */ /* 0x000fc8000fffe0ff */
[----:B------:R-:W-:-:S04]  /*4180*/  UISETP.NE.AND UP0, UPT, UR4, 0x4, UPT ;  /* 0x000000040400788c */ /* 0x000fc8000bf05270 */
[----:B------:R-:W-:Y:S02]  /*4190*/  USEL UR5, URZ, 0x1, UP0 ;  /* 0x00000001ff057887 */ /* 0x000fe40008000000 */
[----:B------:R-:W-:-:S04]  /*41a0*/  USEL UR4, UR4, URZ, UP0 ;  /* 0x000000ff04047287 */ /* 0x000fc80008000000 */
[----:B------:R-:W-:Y:S01]  /*41b0*/  ULEA UR4, UR4, UR26, 0x3 ;  /* 0x0000001a04047291 */ /* 0x000fe2000f8e18ff */
[----:B------:R-:W-:-:S04]  /*41c0*/  LOP3.LUT R2, R2, UR5, RZ, 0x3c, !PT ;  /* 0x0000000502027c12 */ /* 0x000fc8000f8e3cff */
[----:B------:R-:W-:-:S04]  /*41d0*/  SHF.L.U32 R2, R2, 0x1f, RZ ;  /* 0x0000001f02027819 */ /* 0x000fc800000006ff */
[----:B------:R-:W2:Y:S02]  /*41e0*/  SYNCS.PHASECHK.TRANS64.TRYWAIT P0, [UR4], R2 ;  /* 0x00000002ff0075a7 */ /* 0x000ea40008001104 */
[----:B--2---:R-:W-:Y:S05]  /*41f0*/  @!P0 BRA `(.L_x_80) ;  /* 0x0000004000e48947 */ /* 0x004fea0003800000 */
.L_x_176:
[----:B------:R-:W-:Y:S01]  /*4200*/  NOP ;  /* 0x0000000000007918 */ /* 0x000fe20000000000 */
[----:B-1----:R-:W1:Y:S01]  /*4210*/  LDS R0, [UR8+0x14] ;  /* 0x00001408ff007984 */ /* 0x002e620008000800 */
[----:B------:R-:W-:Y:S01]  /*4220*/  ULOP3.LUT UR4, UR42, 0xffff, URZ, 0xc0, !UPT ;  /* 0x0000ffff2a047892 */ /* 0x000fe2000f8ec0ff */
[----:B------:R-:W-:Y:S01]  /*4230*/  UMOV UR5, 0xffff ;  /* 0x0000ffff00057882 */ /* 0x000fe20000000000 */
[----:B------:R-:W-:Y:S02]  /*4240*/  UMOV UR6, 0x1 ;  /* 0x0000000100067882 */ /* 0x000fe40000000000 */
[----:B------:R-:W-:-:S04]  /*4250*/  USHF.R.U32.HI UR4, URZ, 0x5, UR4 ;  /* 0x00000005ff047899 */ /* 0x000fc80008011604 */
[----:B------:R-:W-:Y:S02]  /*4260*/  USHF.L.U32 UR5, UR5, UR4, URZ ;  /* 0x0000000405057299 */ /* 0x000fe400080006ff */
[----:B------:R-:W-:-:S04]  /*4270*/  USHF.L.U32 UR4, UR6, UR4, URZ ;  /* 0x0000000406047299 */ /* 0x000fc800080006ff */
[----:B-1----:R-:W-:-:S04]  /*4280*/  LOP3.LUT R0, R0, UR5, RZ, 0xc0, !PT ;  /* 0x0000000500007c12 */ /* 0x002fc8000f8ec0ff */
[----:B------:R-:W-:-:S13]  /*4290*/  ISETP.NE.AND P0, PT, R0, UR5, PT ;  /* 0x0000000500007c0c */ /* 0x000fda000bf05270 */
[----:B------:R-:W-:Y:S05]  /*42a0*/  @P0 BRA `(.L_x_81) ;  /* 0x0000000000580947 */ /* 0x000fea0003800000 */
[----:B------:R-:W1:Y:S02]  /*42b0*/  LDS R0, [UR8+0x18] ;  /* 0x00001808ff007984 */ /* 0x000e640008000800 */
[----:B-1----:R-:W-:-:S04]  /*42c0*/  LOP3.LUT R0, R0, UR4, RZ, 0xc0, !PT ;  /* 0x0000000400007c12 */ /* 0x002fc8000f8ec0ff */
[----:B------:R-:W-:-:S13]  /*42d0*/  ISETP.NE.AND P0, PT, R0, UR4, PT ;  /* 0x0000000400007c0c */ /* 0x000fda000bf05270 */
[----:B------:R-:W-:Y:S05]  /*42e0*/  @P0 BRA `(.L_x_82) ;  /* 0x00000000003c0947 */ /* 0x000fea0003800000 */
[----:B------:R-:W1:Y:S01]  /*42f0*/  S2R R2, SR_LANEID ;  /* 0x0000000000027919 */ /* 0x000e620000000000 */
[----:B------:R-:W-:-:S06]  /*4300*/  ULOP3.LUT UR5, URZ, UR5, URZ, 0x33, !UPT ;  /* 0x00000005ff057292 */ /* 0x000fcc000f8e33ff */
[----:B------:R-:W-:-:S04]  /*4310*/  IMAD.U32 R0, RZ, RZ, UR5 ;  /* 0x00000005ff007e24 */ /* 0x000fc8000f8e00ff */
[----:B------:R2:W4:Y:S02]  /*4320*/  REDUX UR7, R0 ;  /* 0x00000000000773c4 */ /* 0x0005240000000000 */
[----:B------:R1:W-:Y:S01]  /*4330*/  UTCATOMSWS.AND URZ, UR5 ;  /* 0x0000000500ff79e3 */ /* 0x0003e20008000000 */
[----:B--2---:R-:W-:Y:S01]  /*4340*/  LOP3.LUT R0, RZ, UR4, RZ, 0x33, !PT ;  /* 0x00000004ff007c12 */ /* 0x004fe2000f8e33ff */
[----:B------:R-:W-:Y:S02]  /*4350*/  VOTEU.ANY UR4, UPT, PT ;  /* 0x0000000000047886 */ /* 0x000fe400038e0100 */
[----:B------:R-:W-:Y:S02]  /*4360*/  UFLO.U32 UR4, UR4 ;  /* 0x00000004000472bd */ /* 0x000fe400080e0000 */
[----:B------:R-:W2:Y:S04]  /*4370*/  REDUX UR6, R0 ;  /* 0x00000000000673c4 */ /* 0x000ea80000000000 */
[----:B-1----:R-:W-:-:S02]  /*4380*/  ISETP.EQ.U32.AND P0, PT, R2, UR4, PT ;  /* 0x0000000402007c0c */ /* 0x002fc4000bf02070 */
[----:B----4-:R-:W-:-:S11]  /*4390*/  MOV R2, UR7 ;  /* 0x0000000700027c02 */ /* 0x010fd60008000f00 */
[----:B------:R1:W-:Y:S01]  /*43a0*/  @P0 ATOMS.AND RZ, [UR8+0x14], R2 ;  /* 0x00001402ffff098c */ /* 0x0003e2000a800008 */
[----:B--2---:R-:W-:-:S05]  /*43b0*/  IMAD.U32 R0, RZ, RZ, UR6 ;  /* 0x00000006ff007e24 */ /* 0x004fca000f8e00ff */
[----:B------:R1:W-:Y:S01]  /*43c0*/  @P0 ATOMS.AND RZ, [UR8+0x18], R0 ;  /* 0x00001800ffff098c */ /* 0x0003e2000a800008 */
[----:B------:R-:W-:Y:S05]  /*43d0*/  BRA `(.L_x_83) ;  /* 0x0000000000147947 */ /* 0x000fea0003800000 */
.L_x_82:
[----:B------:R-:W-:Y:S02]  /*43e0*/  MOV R2, 0x4400 ;  /* 0x0000440000027802 */ /* 0x000fe40000000f00 */
[----:B---3-5:R-:W-:Y:S05]  /*43f0*/  CALL.REL.NOINC `($__internal_0_$__cuda_sm10x_tcgen05_guardrail_trap_col_being_dealloced_not_returned_by_alloc) ;  /* 0x0000004400587944 */ /* 0x028fea0003c00000 */
[----:B------:R-:W-:Y:S05]  /*4400*/  BRA `(.L_x_83) ;  /* 0x0000000000087947 */ /* 0x000fea0003800000 */
.L_x_81:
[----:B------:R-:W-:Y:S02]  /*4410*/  MOV R2, 0x4430 ;  /* 0x0000443000027802 */ /* 0x000fe40000000f00 */
[----:B---3-5:R-:W-:Y:S05]  /*4420*/  CALL.REL.NOINC `($__internal_2_$__cuda_sm10x_tcgen05_guardrail_trap_unallocated_columns_being_dealloced) ;  /* 0x0000004400647944 */ /* 0x028fea0003c00000 */
.L_x_83:
[----:B------:R-:W-:Y:S01]  /*4430*/  NOP ;  /* 0x0000000000007918 */ /* 0x000fe20000000000 */
[----:B------:R-:W-:Y:S05]  /*4440*/  EXIT ;  /* 0x000000000000794d */ /* 0x000fea0003800000 */
.L_x_65:
[----:B------:R-:W-:-:S09]  /*4450*/  UISETP.NE.OR UP0, UPT, UR18, 0x3, !UP3 ;  /* 0x000000031200788c */ /* 0x000fd2000df05670 */
[----:B------:R-:W-:Y:S05]  /*4460*/  BRA.U UP0, `(.L_x_84) ;  /* 0x0000001100247547 */ /* 0x000fea000b800000 */
[----:B------:R-:W2:Y:S01]  /*4470*/  LDCU.64 UR4, c[0x0][0x888] ;  /* 0x00011100ff0477ac */ /* 0x000ea20008000a00 */
[----:B------:R-:W3:Y:S01]  /*4480*/  LDC.64 R12, c[0x0][0x348] ;  /* 0x0000d200ff0c7b82 */ /* 0x000ee20000000a00 */
[----:B------:R-:W-:Y:S02]  /*4490*/  HFMA2 R9, -RZ, RZ, 0, 0 ;  /* 0x00000000ff097431 */ /* 0x000fe400000001ff */
[----:B------:R-:W-:Y:S01]  /*44a0*/  IMAD.MOV.U32 R11, RZ, RZ, 0x1 ;  /* 0x00000001ff0b7424 */ /* 0x000fe200078e00ff */
[----:B------:R-:W4:Y:S01]  /*44b0*/  LDCU UR37, c[0x0][0x370] ;  /* 0x00006e00ff2577ac */ /* 0x000f220008000800 */
[----:B------:R-:W-:Y:S01]  /*44c0*/  IMAD.MOV.U32 R10, RZ, RZ, RZ ;  /* 0x000000ffff0a7224 */ /* 0x000fe200078e00ff */
[----:B------:R-:W-:Y:S01]  /*44d0*/  MOV R3, 0x1000 ;  /* 0x0000100000037802 */ /* 0x000fe20000000f00 */
[----:B------:R-:W4:Y:S01]  /*44e0*/  LDCU.128 UR32, c[0x0][0xb10] ;  /* 0x00016200ff2077ac */ /* 0x000f220008000c00 */
[----:B------:R-:W1:Y:S01]  /*44f0*/  LDCU UR31, c[0x0][0x374] ;  /* 0x00006e80ff1f77ac */ /* 0x000e620008000800 */
[----:B------:R-:W1:Y:S01]  /*4500*/  LDCU.64 UR28, c[0x0][0x890] ;  /* 0x00011200ff1c77ac */ /* 0x000e620008000a00 */
[----:B--2---:R-:W-:Y:S01]  /*4510*/  UISETP.NE.U32.AND UP0, UPT, UR4, URZ, UPT ;  /* 0x000000ff0400728c */ /* 0x004fe2000bf05070 */
[----:B------:R-:W2:Y:S01]  /*4520*/  LDCU UR15, c[0x0][0xb0c] ;  /* 0x00016180ff0f77ac */ /* 0x000ea20008000800 */
[----:B------:R-:W3:Y:S01]  /*4530*/  LDCU UR41, c[0x0][0xb20] ;  /* 0x00016400ff2977ac */ /* 0x000ee20008000800 */
[----:B------:R-:W3:Y:S01]  /*4540*/  LDCU UR4, c[0x0][0xb30] ;  /* 0x00016600ff0477ac */ /* 0x000ee20008000800 */
[----:B----4-:R-:W-:-:S02]  /*4550*/  UIMAD.WIDE.U32 UR6, UR37, UR32, URZ ;  /* 0x00000020250672a5 */ /* 0x010fc4000f8e00ff */
[----:B-1----:R-:W-:Y:S02]  /*4560*/  UIMAD.WIDE.U32 UR8, UR31, UR35, URZ ;  /* 0x000000231f0872a5 */ /* 0x002fe4000f8e00ff */
[----:B------:R-:W-:Y:S02]  /*4570*/  UISETP.NE.U32.AND UP6, UPT, UR28, URZ, UPT ;  /* 0x000000ff1c00728c */ /* 0x000fe4000bfc5070 */
[----:B------:R-:W-:Y:S01]  /*4580*/  UISETP.NE.AND.EX UP5, UPT, UR5, URZ, UPT, UP0 ;  /* 0x000000ff0500728c */ /* 0x000fe2000bfa5300 */
[----:B------:R-:W-:Y:S01]  /*4590*/  UMOV UR24, 0x400 ;  /* 0x0000040000187882 */ /* 0x000fe20000000000 */
[----:B------:R-:W-:Y:S01]  /*45a0*/  UISETP.NE.AND UP0, UPT, UR42, 0x1, UPT ;  /* 0x000000012a00788c */ /* 0x000fe2000bf05270 */
[----:B------:R-:W-:Y:S01]  /*45b0*/  UMOV UR6, UR7 ;  /* 0x0000000700067c82 */ /* 0x000fe20008000000 */
[----:B------:R-:W-:Y:S01]  /*45c0*/  UMOV UR38, UR9 ;  /* 0x0000000900267c82 */ /* 0x000fe20008000000 */
[----:B------:R-:W-:Y:S02]  /*45d0*/  USEL UR40, URZ, 0x1, UP4 ;  /* 0x00000001ff287887 */ /* 0x000fe4000a000000 */
[----:B--2---:R-:W-:Y:S01]  /*45e0*/  UISETP.NE.AND UP0, UPT, UR15, 0x1, UPT ;  /* 0x000000010f00788c */ /* 0x004fe2000bf05270 */
[----:B------:R-:W-:Y:S01]  /*45f0*/  UMOV UR25, URZ ;  /* 0x000000ff00197c82 */ /* 0x000fe20008000000 */
[----:B------:R-:W-:-:S02]  /*4600*/  UPLOP3.LUT UP4, UPT, UPT, UPT, UPT, 0x40, 0x4 ;  /* 0x000000000004789c */ /* 0x000fc40003f8e870 */
[----:B------:R-:W-:Y:S01]  /*4610*/  UISETP.GE.AND UP2, UPT, UR42, 0x1, UPT ;  /* 0x000000012a00788c */ /* 0x000fe2000bf46270 */
[----:B------:R-:W1:Y:S01]  /*4620*/  LDCU.64 UR16, c[0x0][0xb28] ;  /* 0x00016500ff1077ac */ /* 0x000e620008000a00 */
[----:B------:R-:W-:Y:S02]  /*4630*/  ULEA UR24, UR54, UR24, 0x18 ;  /* 0x0000001836187291 */ /* 0x000fe4000f8ec0ff */
[----:B------:R-:W-:Y:S02]  /*4640*/  UISETP.NE.AND.EX UP6, UPT, UR29, URZ, UPT, UP6 ;  /* 0x000000ff1d00728c */ /* 0x000fe4000bfc5360 */
[----:B------:R-:W-:Y:S02]  /*4650*/  USHF.R.U32.HI UR39, URZ, UR33, UR6 ;  /* 0x00000021ff277299 */ /* 0x000fe40008011606 */
[----:B---3--:R-:W-:Y:S02]  /*4660*/  USHF.R.U32.HI UR38, URZ, UR41, UR38 ;  /* 0x00000029ff267299 */ /* 0x008fe40008011626 */
[----:B------:R-:W-:-:S02]  /*4670*/  UISETP.NE.AND UP0, UPT, UR34, 0x1, UPT ;  /* 0x000000012200788c */ /* 0x000fc4000bf05270 */
[----:B------:R-:W-:-:S11]  /*4680*/  UISETP.NE.AND UP3, UPT, UR4, 0x1, UPT ;  /* 0x000000010400788c */ /* 0x000fd6000bf65270 */
.L_x_93:
[C---:B------:R-:W-:Y:S02]  /*4690*/  LEA R8, R10.reuse, UR24, 0x3 ;  /* 0x000000180a087c11 */ /* 0x040fe4000f8e18ff */
[----:B------:R-:W-:Y:S02]  /*46a0*/  SHF.L.U32 R0, R9, 0x1f, RZ ;  /* 0x0000001f09007819 */ /* 0x000fe400000006ff */
[----:B------:R-:W-:Y:S02]  /*46b0*/  LEA R4, R10, UR24, 0x4 ;  /* 0x000000180a047c11 */ /* 0x000fe4000f8e20ff */
[----:B--2---:R-:W2:Y:S02]  /*46c0*/  SYNCS.PHASECHK.TRANS64.TRYWAIT P0, [R8+URZ+0x110], R0 ;  /* 0x00011000080075a7 */ /* 0x004ea400080011ff */
[----:B--2---:R-:W-:Y:S05]  /*46d0*/  @!P0 BRA `(.L_x_85) ;  /* 0x0000003c00c48947 */ /* 0x004fea0003800000 */
.L_x_177:
[----:B------:R-:W3:Y:S01]  /*46e0*/  LDS.128 R4, [R4+0x1a0] ;  /* 0x0001a00004047984 */ /* 0x000ee20000000c00 */
[----:B------:R-:W-:Y:S01]  /*46f0*/  UISETP.GE.AND UP0, UPT, UR42, 0x1, UPT ;  /* 0x000000012a00788c */ /* 0x000fe2000bf06270 */
[----:B------:R-:W-:Y:S01]  /*4700*/  @!PT LDS RZ, [RZ] ;  /* 0x00000000fffff984 */ /* 0x000fe20000000800 */
[----:B------:R-:W-:Y:S01]  /*4710*/  @!PT LDS RZ, [RZ] ;  /* 0x00000000fffff984 */ /* 0x000fe20000000800 */
[----:B------:R-:W-:Y:S01]  /*4720*/  @!PT LDS RZ, [RZ] ;  /* 0x00000000fffff984 */ /* 0x000fe20000000800 */
[----:B------:R-:W-:Y:S01]  /*4730*/  @!PT LDS RZ, [RZ] ;  /* 0x00000000fffff984 */ /* 0x000fe20000000800 */
[----:B------:R4:W-:Y:S06]  /*4740*/  MEMBAR.ALL.CTA ;  /* 0x0000000000007992 */ /* 0x0009ec0000008000 */
[----:B----4-:R-:W4:Y:S01]  /*4750*/  FENCE.VIEW.ASYNC.S ;  /* 0x00000000000073c6 */ /* 0x010f220000000000 */
[----:B---3--:R-:W-:Y:S11]  /*4760*/  LOP3.LUT P0, RZ, R6, 0x1, RZ, 0xc0, !PT ;  /* 0x0000000106ff7812 */ /* 0x008ff6000780c0ff */
[----:B------:R-:W-:Y:S02]  /*4770*/  @!UPT UIADD3 URZ, UPT, UPT, URZ, URZ, URZ ;  /* 0x000000fffffff290 */ /* 0x000fe4000fffe0ff */
[----:B----4-:R-:W-:Y:S01]  /*4780*/  VOTEU.ANY UP2, P0 ;  /* 0x0000000000ff7886 */ /* 0x010fe20000040100 */
[----:B------:R-:W-:Y:S11]  /*4790*/  PLOP3.LUT P0, PT, PT, PT, UP2, 0x80, 0x8 ;  /* 0x000000000008781c */ /* 0x000ff60003f0f028 */
[----:B------:R-:W-:Y:S02]  /*47a0*/  @!UPT UIADD3 URZ, UPT, UPT, URZ, URZ, URZ ;  /* 0x000000fffffff290 */ /* 0x000fe4000fffe0ff */
[----:B--2---:R-:W-:Y:S02]  /*47b0*/  @P0 SHF.R.U32.HI R0, RZ, 0x10, R5 ;  /* 0x00000010ff000819 */ /* 0x004fe40000011605 */
[----:B------:R-:W-:Y:S02]  /*47c0*/  @P0 MOV R2, R4 ;  /* 0x0000000400020202 */ /* 0x000fe40000000f00 */
[----:B------:R-:W-:Y:S01]  /*47d0*/  @P0 R2UR UR4, R0 ;  /* 0x00000000000402ca */ /* 0x000fe200000e0000 */
[----:B------:R-:W-:Y:S01]  /*47e0*/  VIADD R0, R8, 0x120 ;  /* 0x0000012008007836 */ /* 0x000fe20000000000 */
[----:B------:R-:W-:Y:S02]  /*47f0*/  @P0 LOP3.LUT R4, R5, 0xffff, RZ, 0xc0, !PT ;  /* 0x0000ffff05040812 */ /* 0x000fe400078ec0ff */
[----:B------:R-:W-:Y:S02]  /*4800*/  @P0 R2UR UR6, R2 ;  /* 0x00000000020602ca */ /* 0x000fe400000e0000 */
[----:B------:R-:W-:Y:S02]  /*4810*/  PRMT R0, RZ, 0x654, R0 ;  /* 0x00000654ff007816 */ /* 0x000fe40000000000 */
[----:B------:R-:W-:Y:S02]  /*4820*/  @P0 R2UR UR5, R4 ;  /* 0x00000000040502ca */ /* 0x000fe400000e0000 */
[----:B------:R2:W-:Y:S03]  /*4830*/  SYNCS.ARRIVE.TRANS64.RED.A1T0 RZ, [R0+URZ], RZ ;  /* 0x000000ff00ff79a7 */ /* 0x0005e600081004ff */
[----:B------:R-:W-:Y:S04]  /*4840*/  @UP2 UMOV UR27, UR4 ;  /* 0x00000004001b2c82 */ /* 0x000fe80008000000 */
[----:B------:R-:W-:Y:S04]  /*4850*/  @UP2 UMOV UR14, UR6 ;  /* 0x00000006000e2c82 */ /* 0x000fe80008000000 */
[----:B------:R-:W-:Y:S01]  /*4860*/  @UP2 UMOV UR13, UR5 ;  /* 0x00000005000d2c82 */ /* 0x000fe20008000000 */
[----:B------:R-:W-:Y:S05]  /*4870*/  BRA.U !UP0, `(.L_x_86) ;  /* 0x0000000108c07547 */ /* 0x000fea000b800000 */
[----:B------:R-:W-:Y:S02]  /*4880*/  UIMAD.WIDE.U32 UR8, UR13, UR35, URZ ;  /* 0x000000230d0872a5 */ /* 0x000fe4000f8e00ff */
[----:B------:R-:W-:Y:S02]  /*4890*/  UP2UR UR12, UPR, URZ, 0x4 ;  /* 0x00000004ff0c7883 */ /* 0x000fe40008000000 */
[----:B------:R-:W-:Y:S02]  /*48a0*/  UISETP.NE.AND UP2, UPT, UR34, 0x1, UPT ;  /* 0x000000012200788c */ /* 0x000fe4000bf45270 */
[----:B------:R-:W-:Y:S02]  /*48b0*/  UIMAD.WIDE.U32 UR10, UR14, UR32, URZ ;  /* 0x000000200e0a72a5 */ /* 0x000fe4000f8e00ff */
[----:B------:R-:W-:Y:S02]  /*48c0*/  USEL UR4, UR31, UR38, !UP2 ;  /* 0x000000261f047287 */ /* 0x000fe4000d000000 */
[----:B------:R-:W-:Y:S02]  /*48d0*/  UISETP.NE.AND UP0, UPT, UR15, 0x1, UPT ;  /* 0x000000010f00788c */ /* 0x000fe4000bf05270 */
[----:B------:R-:W-:Y:S02]  /*48e0*/  UP2UR UR22, UPR, URZ, 0x2 ;  /* 0x00000002ff167883 */ /* 0x000fe40008000000 */
[----:B------:R-:W-:Y:S02]  /*48f0*/  UISETP.NE.AND UP1, UPT, UR42, 0x1, UPT ;  /* 0x000000012a00788c */ /* 0x000fe4000bf25270 */
[----:B-1----:R-:W-:Y:S02]  /*4900*/  UIMAD.WIDE.U32 UR18, UR4, UR16, URZ ;  /* 0x00000010041272a5 */ /* 0x002fe4000f8e00ff */
[----:B------:R-:W-:Y:S01]  /*4910*/  USEL UR7, UR37, UR39, !UP0 ;  /* 0x0000002725077287 */ /* 0x000fe2000c000000 */
[----:B------:R-:W-:Y:S02]  /*4920*/  UMOV UR5, UR9 ;  /* 0x0000000900057c82 */ /* 0x000fe40008000000 */
[----:B------:R-:W-:Y:S02]  /*4930*/  USHF.R.U32.HI UR6, URZ, UR41, UR5 ;  /* 0x00000029ff067299 */ /* 0x000fe40008011605 */
[----:B------:R-:W-:Y:S02]  /*4940*/  UIMAD.WIDE.U32 UR20, UR7, UR16, URZ ;  /* 0x00000010071472a5 */ /* 0x000fe4000f8e00ff */
[----:B------:R-:W-:Y:S02]  /*4950*/  USEL UR6, UR13, UR6, !UP2 ;  /* 0x000000060d067287 */ /* 0x000fe4000d000000 */
[----:B------:R-:W-:Y:S01]  /*4960*/  UISETP.NE.AND UP2, UPT, UR12, URZ, UPT ;  /* 0x000000ff0c00728c */ /* 0x000fe2000bf45270 */
[----:B------:R-:W-:Y:S01]  /*4970*/  UMOV UR5, UR11 ;  /* 0x0000000b00057c82 */ /* 0x000fe20008000000 */
[----:B------:R-:W-:Y:S02]  /*4980*/  UIMAD.WIDE.U32 UR10, UR6, UR16, URZ ;  /* 0x00000010060a72a5 */ /* 0x000fe4000f8e00ff */
[----:B------:R-:W-:Y:S03]  /*4990*/  USHF.R.U32.HI UR8, URZ, UR33, UR5 ;  /* 0x00000021ff087299 */ /* 0x000fe60008011605 */
[----:B------:R-:W-:Y:S02]  /*49a0*/  UMOV UR5, UR19 ;  /* 0x0000001300057c82 */ /* 0x000fe40008000000 */
[----:B------:R-:W-:Y:S03]  /*49b0*/  @UP1 USHF.R.U32.HI UR4, URZ, UR17, UR5 ;  /* 0x00000011ff041299 */ /* 0x000fe60008011605 */
[----:B------:R-:W-:Y:S01]  /*49c0*/  UMOV UR5, UR21 ;  /* 0x0000001500057c82 */ /* 0x000fe20008000000 */
[----:B------:R-:W-:Y:S02]  /*49d0*/  UIMAD UR4, UR42, UR4, URZ ;  /* 0x000000042a0472a4 */ /* 0x000fe4000f8e02ff */
[----:B------:R-:W-:Y:S02]  /*49e0*/  @UP1 USHF.R.U32.HI UR7, URZ, UR17, UR5 ;  /* 0x00000011ff071299 */ /* 0x000fe40008011605 */
[----:B------:R-:W-:Y:S02]  /*49f0*/  USEL UR5, UR14, UR8, !UP0 ;  /* 0x000000080e057287 */ /* 0x000fe4000c000000 */
[----:B------:R-:W-:Y:S02]  /*4a00*/  UIMAD UR8, UR42, UR7, URZ ;  /* 0x000000072a0872a4 */ /* 0x000fe4000f8e02ff */
[----:B------:R-:W-:Y:S03]  /*4a10*/  UISETP.GE.AND UP0, UPT, UR6, UR4, UPT ;  /* 0x000000040600728c */ /* 0x000fe6000bf06270 */
[----:B------:R-:W-:Y:S01]  /*4a20*/  UMOV UR4, UR11 ;  /* 0x0000000b00047c82 */ /* 0x000fe20008000000 */
[----:B------:R-:W-:Y:S02]  /*4a30*/  UISETP.GE.OR UP0, UPT, UR5, UR8, UP0 ;  /* 0x000000080500728c */ /* 0x000fe40008706670 */
[----:B------:R-:W-:Y:S02]  /*4a40*/  USHF.R.U32.HI UR4, URZ, UR17, UR4 ;  /* 0x00000011ff047299 */ /* 0x000fe40008011604 */
[----:B------:R-:W-:Y:S02]  /*4a50*/  UIMAD.WIDE.U32 UR8, UR5, UR16, URZ ;  /* 0x00000010050872a5 */ /* 0x000fe4000f8e00ff */
[----:B------:R-:W-:Y:S04]  /*4a60*/  USEL UR10, UR6, UR4, !UP1 ;  /* 0x00000004060a7287 */ /* 0x000fe8000c800000 */
[----:B------:R-:W-:Y:S01]  /*4a70*/  UIADD3 UR11, UPT, UPT, -UR10, URZ, URZ ;  /* 0x000000ff0a0b7290 */ /* 0x000fe2000fffe1ff */
[----:B------:R-:W-:Y:S02]  /*4a80*/  @!UP0 UMOV UR4, UR9 ;  /* 0x0000000900048c82 */ /* 0x000fe40008000000 */
[----:B------:R-:W-:Y:S02]  /*4a90*/  @!UP0 USHF.R.U32.HI UR4, URZ, UR17, UR4 ;  /* 0x00000011ff048299 */ /* 0x000fe40008011604 */
[----:B------:R-:W-:Y:S02]  /*4aa0*/  UIMAD UR8, UR42, UR11, UR6 ;  /* 0x0000000b2a0872a4 */ /* 0x000fe4000f8e0206 */
[----:B------:R-:W-:Y:S02]  /*4ab0*/  @!UP0 USEL UR4, UR5, UR4, !UP1 ;  /* 0x0000000405048287 */ /* 0x000fe4000c800000 */
[----:B------:R-:W-:Y:S02]  /*4ac0*/  UISETP.NE.AND UP1, UPT, UR22, URZ, UPT ;  /* 0x000000ff1600728c */ /* 0x000fe4000bf25270 */
[----:B------:R-:W-:Y:S02]  /*4ad0*/  @!UP0 UIMAD UR8, UR7, UR8, UR4 ;  /* 0x00000008070882a4 */ /* 0x000fe4000f8e0204 */
[----:B------:R-:W-:Y:S02]  /*4ae0*/  @!UP0 UIADD3 UR9, UPT, UPT, UR10, -UR4, URZ ;  /* 0x800000040a098290 */ /* 0x000fe4000fffe0ff */
[----:B------:R-:W-:Y:S02]  /*4af0*/  UIADD3 UR4, UPT, UPT, -UR5, URZ, URZ ;  /* 0x000000ff05047290 */ /* 0x000fe4000fffe1ff */
[----:B------:R-:W-:Y:S02]  /*4b00*/  UIADD3 UR7, UPT, UPT, -UR6, URZ, URZ ;  /* 0x000000ff06077290 */ /* 0x000fe4000fffe1ff */
[----:B------:R-:W-:Y:S02]  /*4b10*/  @!UP0 UIMAD UR6, UR9, UR42, UR5 ;  /* 0x0000002a090682a4 */ /* 0x000fe4000f8e0205 */
[----:B------:R-:W-:Y:S02]  /*4b20*/  UIMAD UR14, UR15, UR4, UR14 ;  /* 0x000000040f0e72a4 */ /* 0x000fe4000f8e020e */
[----:B------:R-:W-:Y:S01]  /*4b30*/  UIMAD UR13, UR34, UR7, UR13 ;  /* 0x00000007220d72a4 */ /* 0x000fe2000f8e020d */
[----:B------:R-:W-:Y:S02]  /*4b40*/  @!UP0 UMOV UR5, UR8 ;  /* 0x0000000800058c82 */ /* 0x000fe40008000000 */
[----:B------:R-:W-:Y:S02]  /*4b50*/  UIMAD UR14, UR5, UR15, UR14 ;  /* 0x0000000f050e72a4 */ /* 0x000fe4000f8e020e */
[----:B------:R-:W-:Y:S11]  /*4b60*/  UIMAD UR13, UR6, UR34, UR13 ;  /* 0x00000022060d72a4 */ /* 0x000ff6000f8e020d */
[----:B------:R-:W-:Y:S01]  /*4b70*/  @!UPT UIADD3 URZ, UPT, UPT, URZ, URZ, URZ ;  /* 0x000000fffffff290 */ /* 0x000fe2000fffe0ff */
.L_x_86:
[----:B------:R-:W3:Y:S01]  /*4b80*/  @!UP3 LDCU.128 UR20, c[0x0][0xb10] ;  /* 0x00016200ff14b7ac */ /* 0x000ee20008000c00 */
[----:B------:R-:W-:Y:S04]  /*4b90*/  ISETP.NE.U32.AND P0, PT, RZ, UR28, PT ;  /* 0x0000001cff007c0c */ /* 0x000fe8000bf05070 */
[----:B------:R-:W-:Y:S01]  /*4ba0*/  ISETP.NE.AND.EX P0, PT, RZ, UR29, PT, P0 ;  /* 0x0000001dff007c0c */ /* 0x000fe2000bf05300 */
[----:B------:R-:W4:Y:S01]  /*4bb0*/  @!UP3 LDCU UR5, c[0x0][0xb0c] ;  /* 0x00016180ff05b7ac */ /* 0x000f220008000800 */
[----:B------:R-:W-:Y:S02]  /*4bc0*/  USHF.L.U32 UR11, UR26, 0x6, URZ ;  /* 0x000000061a0b7899 */ /* 0x000fe400080006ff */
[----:B------:R-:W-:Y:S02]  /*4bd0*/  USHF.L.U32 UR10, UR30, 0x6, URZ ;  /* 0x000000061e0a7899 */ /* 0x000fe400080006ff */
[----:B---3--:R-:W-:Y:S07]  /*4be0*/  UIMAD.WIDE.U32 UR6, UR14, UR20, URZ ;  /* 0x000000140e0672a5 */ /* 0x008fee000f8e00ff */
[----:B------:R-:W-:Y:S01]  /*4bf0*/  @!UP3 UMOV UR4, UR7 ;  /* 0x000000070004bc82 */ /* 0x000fe20008000000 */
[----:B----4-:R-:W-:Y:S02]  /*4c00*/  @!UP3 UISETP.NE.AND UP0, UPT, UR5, 0x1, UPT ;  /* 0x000000010500b88c */ /* 0x010fe4000bf05270 */
[----:B------:R-:W-:Y:S02]  /*4c10*/  @!UP3 USHF.R.U32.HI UR4, URZ, UR21, UR4 ;  /* 0x00000015ff04b299 */ /* 0x000fe40008011604 */
[----:B------:R-:W-:Y:S02]  /*4c20*/  UIMAD.WIDE.U32 UR6, UR13, UR23, URZ ;  /* 0x000000170d0672a5 */ /* 0x000fe4000f8e00ff */
[----:B------:R-:W-:Y:S02]  /*4c30*/  @!UP3 USEL UR8, UR14, UR4, !UP0 ;  /* 0x000000040e08b287 */ /* 0x000fe4000c000000 */
[----:B------:R-:W-:Y:S03]  /*4c40*/  @!UP3 UISETP.NE.AND UP0, UPT, UR22, 0x1, UPT ;  /* 0x000000011600b88c */ /* 0x000fe6000bf05270 */
[----:B------:R-:W-:Y:S02]  /*4c50*/  @!UP3 UMOV UR6, UR7 ;  /* 0x000000070006bc82 */ /* 0x000fe40008000000 */
[----:B------:R-:W3:Y:S02]  /*4c60*/  @!UP3 LDCU UR4, c[0x0][0xb20] ;  /* 0x00016400ff04b7ac */ /* 0x000ee40008000800 */
[----:B---3--:R-:W-:Y:S04]  /*4c70*/  @!UP3 USHF.R.U32.HI UR6, URZ, UR4, UR6 ;  /* 0x00000004ff06b299 */ /* 0x008fe80008011606 */
[----:B------:R-:W-:Y:S04]  /*4c80*/  @!UP3 USEL UR6, UR13, UR6, !UP0 ;  /* 0x000000060d06b287 */ /* 0x000fe8000c000000 */
[----:B------:R-:W-:Y:S02]  /*4c90*/  @!UP3 UIADD3 UR4, UPT, UPT, -UR8, UR6, URZ ;  /* 0x000000060804b290 */ /* 0x000fe4000fffe1ff */
[----:B------:R-:W-:Y:S02]  /*4ca0*/  @!UP3 UIADD3 UR6, UPT, UPT, UR8, -UR6, URZ ;  /* 0x800000060806b290 */ /* 0x000fe4000fffe0ff */
[----:B------:R-:W-:Y:S02]  /*4cb0*/  @!UP3 UIMAD UR14, UR4, UR5, UR14 ;  /* 0x00000005040eb2a4 */ /* 0x000fe4000f8e020e */
[----:B------:R-:W-:Y:S01]  /*4cc0*/  @!UP3 UIMAD UR13, UR6, UR22, UR13 ;  /* 0x00000016060db2a4 */ /* 0x000fe2000f8e020d */
[----:B------:R-:W-:Y:S11]  /*4cd0*/  BRA.U UP4, `(.L_x_87) ;  /* 0x0000000104107547 */ /* 0x000ff6000b800000 */
[----:B------:R-:W-:Y:S04]  /*4ce0*/  MOV R2, UR40 ;  /* 0x0000002800027c02 */ /* 0x000fe80008000f00 */
[----:B------:R-:W-:Y:S04]  /*4cf0*/  SHF.L.U32 R2, R2, 0x1f, RZ ;  /* 0x0000001f02027819 */ /* 0x000fe800000006ff */
[----:B------:R-:W3:Y:S02]  /*4d00*/  SYNCS.PHASECHK.TRANS64.TRYWAIT P1, [UR24+0x108], R2 ;  /* 0x00010802ff0075a7 */ /* 0x000ee40008021118 */
[----:B---3--:R-:W-:Y:S05]  /*4d10*/  @!P1 BRA `(.L_x_88) ;  /* 0x0000003800489947 */ /* 0x008fea0003800000 */
.L_x_87:
[----:B------:R-:W-:Y:S05]  /*4d20*/  BRA.U !UP6, `(.L_x_89) ;  /* 0x000000010e387547 */ /* 0x000fea000b800000 */
[----:B------:R-:W-:Y:S01]  /*4d30*/  UPLOP3.LUT UP1, UPT, UPT, UPT, UP5, 0x80, 0x8 ;  /* 0x000000000008789c */ /* 0x000fe20003f2f050 */
[----:B--2---:R-:W-:Y:S01]  /*4d40*/  HFMA2 R0, -RZ, RZ, 0, 5.9604644775390625e-08 ;  /* 0x00000001ff007431 */ /* 0x004fe200000001ff */
[----:B------:R-:W2:Y:S01]  /*4d50*/  LDCU.64 UR8, c[0x0][0x358] ;  /* 0x00006b00ff0877ac */ /* 0x000ea20008000a00 */
[----:B------:R-:W-:Y:S03]  /*4d60*/  IMAD.MOV.U32 R45, RZ, RZ, 0x1 ;  /* 0x00000001ff2d7424 */ /* 0x000fe600078e00ff */
[----:B------:R-:W-:Y:S05]  /*4d70*/  PLOP3.LUT P1, PT, PT, PT, UP1, 0x80, 0x8 ;  /* 0x000000000008781c */ /* 0x000fea0003f2f018 */
[----:B------:R-:W3:Y:S01]  /*4d80*/  @UP1 LDCU.64 UR4, c[0x0][0x888] ;  /* 0x00011100ff0417ac */ /* 0x000ee20008000a00 */
[----:B------:R-:W-:Y:S07]  /*4d90*/  @UP1 UIMAD UR6, UR36, UR28, URZ ;  /* 0x0000001c240612a4 */ /* 0x000fee000f8e02ff */
[----:B------:R-:W-:Y:S01]  /*4da0*/  @!P1 PRMT R45, R0, 0x7610, R45 ;  /* 0x00007610002d9816 */ /* 0x000fe2000000002d */
[----:B---3--:R-:W-:Y:S06]  /*4db0*/  @UP1 UIMAD.WIDE UR4, UR6, 0x4, UR4 ;  /* 0x00000004060418a5 */ /* 0x008fec000f8e0204 */
[----:B-----5:R-:W-:Y:S01]  /*4dc0*/  IMAD.U32 R26, RZ, RZ, UR4 ;  /* 0x00000004ff1a7e24 */ /* 0x020fe2000f8e00ff */
[----:B------:R-:W-:Y:S04]  /*4dd0*/  MOV R27, UR5 ;  /* 0x00000005001b7c02 */ /* 0x000fe80008000f00 */
[----:B------:R-:W3:Y:S01]  /*4de0*/  @!UP1 LDCU UR4, c[0x0][0x880] ;  /* 0x00011000ff0497ac */ /* 0x000ee20008000800 */
[----:B--2---:R4:W5:Y:S02]  /*4df0*/  @P1 LDG.E R26, desc[UR8][R26.64] ;  /* 0x000000081a1a1981 */ /* 0x004964000c1e1900 */
[----:B---34-:R-:W-:Y:S07]  /*4e00*/  @!P1 IMAD.U32 R26, RZ, RZ, UR4 ;  /* 0x00000004ff1a9e24 */ /* 0x018fee000f8e00ff */
.L_x_89:
[----:B-----5:R-:W-:Y:S01]  /*4e10*/  @!P0 FSETP.EQ.AND P2, PT, R26, RZ, PT ;  /* 0x000000ff1a00820b */ /* 0x020fe20003f42000 */
[----:B------:R-:W-:Y:S01]  /*4e20*/  @!UPT UIADD3 URZ, UPT, UPT, URZ, URZ, URZ ;  /* 0x000000fffffff290 */ /* 0x000fe2000fffe0ff */
[----:B------:R-:W-:Y:S11]  /*4e30*/  @!P0 BRA `(.L_x_90) ;  /* 0x0000000000148947 */ /* 0x000ff60003800000 */
[----:B------:R-:W-:Y:S02]  /*4e40*/  LOP3.LUT P0, RZ, R45, 0xff, RZ, 0xc0, !PT ;  /* 0x000000ff2dff7812 */ /* 0x000fe4000780c0ff */
[----:B------:R-:W-:Y:S04]  /*4e50*/  PLOP3.LUT P2, PT, PT, PT, UP1, 0x80, 0x8 ;  /* 0x000000000008781c */ /* 0x000fe80003f4f018 */
[----:B------:R-:W-:Y:S07]  /*4e60*/  PLOP3.LUT P2, PT, P2, PT, PT, 0x8, 0x80 ;  /* 0x000000000080781c */ /* 0x000fee000174e170 */
[----:B------:R-:W-:Y:S11]  /*4e70*/  @P0 FSETP.EQ.AND P2, PT, R26, RZ, PT ;  /* 0x000000ff1a00020b */ /* 0x000ff60003f42000 */
[----:B------:R-:W-:Y:S02]  /*4e80*/  @!UPT UIADD3 URZ, UPT, UPT, URZ, URZ, URZ ;  /* 0x000000fffffff290 */ /* 0x000fe4000fffe0ff */
.L_x_90:
[----:B------:R-:W-:Y:S01]  /*4e90*/  ULEA UR4, UR25, UR24, 0x3 ;  /* 0x0000001819047291 */ /* 0x000fe2000f8e18ff */
[----:B--2---:R-:W-:Y:S02]  /*4ea0*/  SHF.L.U32 R2, R11, 0x1f, RZ ;  /* 0x0000001f0b027819 */ /* 0x004fe400000006ff */
[----:B------:R-:W-:Y:S04]  /*4eb0*/  ELECT P1, URZ, PT ;  /* 0x0000000000ff782f */ /* 0x000fe80003820000 */
[----:B------:R-:W-:Y:S02]  /*4ec0*/  PLOP3.LUT P1, PT, P2, P1, PT, 0xf2, 0x2f ;  /* 0x00000000002f781c */ /* 0x000fe40001723e72 */
[----:B------:R-:W2:Y:S02]  /*4ed0*/  SYNCS.PHASECHK.TRANS64.TRYWAIT P0, [UR4+0xe8], R2 ;  /* 0x0000e802ff0075a7 */ /* 0x000ea40008001104 */
[----:B--2---:R-:W-:Y:S09]  /*4ee0*/  @!P0 BRA `(.L_x_91) ;  /* 0x0000003400ec8947 */ /* 0x004ff20003800000 */
.L_x_180:
[----:B------:R-:W-:Y:S01]  /*4ef0*/  VOTEU.ALL UP0, P1 ;  /* 0x0000000000ff7886 */ /* 0x000fe20000800000 */
[----:B--2---:R-:W-:Y:S01]  /*4f00*/  @!P1 IADD3 R2, P0, PT, R12, 0x580, RZ ;  /* 0x000005800c029810 */ /* 0x004fe20007f1e0ff */
[----:B------:R-:W-:Y:S01]  /*4f10*/  UIADD3 UR9, UPT, UPT, UR4, 0xd0, URZ ;  /* 0x000000d004097890 */ /* 0x000fe2000fffe0ff */
[----:B------:R-:W-:Y:S01]  /*4f20*/  VIADD R10, R10, 0x1 ;  /* 0x000000010a0a7836 */ /* 0x000fe20000000000 */
[----:B------:R-:W-:Y:S01]  /*4f30*/  UMOV UR22, 0x0 ;  /* 0x0000000000167882 */ /* 0x000fe20000000000 */
[----:B------:R-:W-:Y:S01]  /*4f40*/  @!UP0 ULEA UR5, UR25, UR24, 0xc ;  /* 0x0000001819058291 */ /* 0x000fe2000f8e60ff */
[----:B------:R-:W-:Y:S01]  /*4f50*/  @!P1 IMAD.X R0, RZ, RZ, R13, P0 ;  /* 0x000000ffff009224 */ /* 0x000fe200000e060d */
[----:B------:R-:W-:Y:S01]  /*4f60*/  @!P1 R2UR UR7, R2 ;  /* 0x00000000020792ca */ /* 0x000fe200000e0000 */
[----:B------:R-:W-:Y:S01]  /*4f70*/  @!P1 IMAD.MOV.U32 R2, RZ, RZ, 0x1000 ;  /* 0x00001000ff029424 */ /* 0x000fe200078e00ff */
[----:B------:R-:W-:Y:S02]  /*4f80*/  @!UP0 UIADD3 UR8, UPT, UPT, UR5, 0x200, URZ ;  /* 0x0000020005088890 */ /* 0x000fe4000fffe0ff */
[----:B------:R-:W-:Y:S01]  /*4f90*/  UIADD3 UR5, UPT, UPT, UR25, 0x1, URZ ;  /* 0x0000000119057890 */ /* 0x000fe2000fffe0ff */
[----:B------:R-:W-:Y:S01]  /*4fa0*/  UMOV UR23, 0x10000000 ;  /* 0x1000000000177882 */ /* 0x000fe20000000000 */
[----:B------:R-:W-:Y:S02]  /*4fb0*/  UMOV UR12, UR36 ;  /* 0x00000024000c7c82 */ /* 0x000fe40008000000 */
[----:B------:R-:W-:Y:S04]  /*4fc0*/  UISETP.NE.AND UP0, UPT, UR5, 0x3, UPT ;  /* 0x000000030500788c */ /* 0x000fe8000bf05270 */
[----:B------:R-:W-:Y:S01]  /*4fd0*/  USEL UR6, UR5, URZ, UP0 ;  /* 0x000000ff05067287 */ /* 0x000fe20008000000 */
[----:B------:R-:W-:Y:S01]  /*4fe0*/  @!P1 R2UR UR5, R0 ;  /* 0x00000000000592ca */ /* 0x000fe200000e0000 */
[----:B------:R-:W-:Y:S01]  /*4ff0*/  IMAD.U32 R4, RZ, RZ, UR7 ;  /* 0x00000007ff047e24 */ /* 0x000fe2000f8e00ff */
[----:B------:R-:W-:Y:S02]  /*5000*/  USEL UR20, URZ, 0x1, UP0 ;  /* 0x00000001ff147887 */ /* 0x000fe40008000000 */
[----:B------:R-:W-:Y:S01]  /*5010*/  VOTEU.ALL UP0, P1 ;  /* 0x0000000000ff7886 */ /* 0x000fe20000800000 */
[----:B------:R-:W-:Y:S01]  /*5020*/  UPRMT UR7, UR54, 0x654, UR9 ;  /* 0x0000065436077896 */ /* 0x000fe20008000009 */
[----:B------:R-:W-:Y:S02]  /*5030*/  @!P1 R2UR UR18, R4 ;  /* 0x00000000041292ca */ /* 0x000fe400000e0000 */
[----:B------:R-:W-:Y:S04]  /*5040*/  LOP3.LUT R11, R11, UR20, RZ, 0x3c, !PT ;  /* 0x000000140b0b7c12 */ /* 0x000fe8000f8e3cff */
[----:B------:R-:W-:Y:S01]  /*5050*/  SHF.L.U32 R0, R11, 0x1f, RZ ;  /* 0x0000001f0b007819 */ /* 0x000fe200000006ff */
[----:B------:R-:W-:Y:S01]  /*5060*/  IMAD.U32 R5, RZ, RZ, UR5 ;  /* 0x00000005ff057e24 */ /* 0x000fe2000f8e00ff */
[----:B------:R-:W-:Y:S04]  /*5070*/  ULEA UR5, UR6, UR24, 0x3 ;  /* 0x0000001806057291 */ /* 0x000fe8000f8e18ff */
[----:B------:R-:W-:Y:S11]  /*5080*/  @!P1 R2UR UR19, R5 ;  /* 0x00000000051392ca */ /* 0x000ff600000e0000 */
[----:B------:R-:W-:Y:S02]  /*5090*/  @!UPT UIADD3 URZ, UPT, UPT, URZ, URZ, URZ ;  /* 0x000000fffffff290 */ /* 0x000fe4000fffe0ff */
[----:B------:R2:W-:Y:S01]  /*50a0*/  @!UP0 UTMALDG.3D [UR8], [UR18], desc[UR22] ;  /* 0x00001608120085b4 */ /* 0x0005e20008011000 */
[----:B------:R2:W-:Y:S01]  /*50b0*/  @!P1 SYNCS.ARRIVE.TRANS64.RED.A0TR RZ, [UR4+0xd0], R2 ;  /* 0x0000d002ffff99a7 */ /* 0x0005e20008300404 */
[----:B------:R-:W-:Y:S01]  /*50c0*/  SYNCS.ARRIVE.TRANS64.RED.A1T0 RZ, [UR7], RZ ;  /* 0x000000ffffff79a7 */ /* 0x000fe20008100407 */
[----:B------:R-:W3:Y:S02]  /*50d0*/  SYNCS.PHASECHK.TRANS64.TRYWAIT P0, [UR5+0xe8], R0 ;  /* 0x0000e800ff0075a7 */ /* 0x000ee40008001105 */
[----:B--23--:R-:W-:Y:S05]  /*50e0*/  @!P0 BRA `(.L_x_92) ;  /* 0x0000003400848947 */ /* 0x00cfea0003800000 */
.L_x_182:
[----:B------:R-:W-:Y:S01]  /*50f0*/  UIADD3 UR9, UPT, UPT, UR5, 0xd0, URZ ;  /* 0x000000d005097890 */ /* 0x000fe2000fffe0ff */
[----:B--2---:R-:W-:Y:S01]  /*5100*/  @!P1 IADD3 R2, P0, PT, R12, 0x580, RZ ;  /* 0x000005800c029810 */ /* 0x004fe20007f1e0ff */
[----:B------:R-:W-:Y:S01]  /*5110*/  UPLOP3.LUT UP4, UPT, UPT, UPT, UPT, 0x80, 0x8 ;  /* 0x000000000008789c */ /* 0x000fe20003f8f070 */
[----:B------:R-:W-:Y:S01]  /*5120*/  R2UR UR22, R47 ;  /* 0x000000002f1672ca */ /* 0x000fe200000e0000 */
[----:B------:R-:W-:Y:S01]  /*5130*/  UMOV UR20, 0x0 ;  /* 0x0000000000147882 */ /* 0x000fe20000000000 */
[----:B------:R-:W-:Y:S01]  /*5140*/  UMOV UR21, 0x10000000 ;  /* 0x1000000000157882 */ /* 0x000fe20000000000 */
[----:B------:R-:W-:Y:S01]  /*5150*/  UMOV UR12, UR36 ;  /* 0x00000024000c7c82 */ /* 0x000fe20008000000 */
[----:B------:R-:W-:Y:S01]  /*5160*/  VOTEU.ALL UP0, P1 ;  /* 0x0000000000ff7886 */ /* 0x000fe20000800000 */
[----:B------:R-:W-:Y:S01]  /*5170*/  @!P1 IMAD.X R0, RZ, RZ, R13, P0 ;  /* 0x000000ffff009224 */ /* 0x000fe200000e060d */
[----:B------:R-:W-:Y:S01]  /*5180*/  R2UR UR19, R48 ;  /* 0x00000000301372ca */ /* 0x000fe200000e0000 */
[----:B------:R-:W-:Y:S01]  /*5190*/  UMOV UR36, UR27 ;  /* 0x0000001b00247c82 */ /* 0x000fe20008000000 */
[C---:B------:R-:W-:Y:S01]  /*51a0*/  ISETP.NE.AND P0, PT, R10.reuse, 0x2, PT ;  /* 0x000000020a00780c */ /* 0x040fe20003f05270 */
[----:B------:R-:W-:Y:S02]  /*51b0*/  @!UP0 ULEA UR4, UR6, UR24, 0xc ;  /* 0x0000001806048291 */ /* 0x000fe4000f8e60ff */
[----:B------:R-:W-:Y:S01]  /*51c0*/  @!UP0 UIADD3 UR10, UPT, UPT, UR10, 0x20, URZ ;  /* 0x000000200a0a8890 */ /* 0x000fe2000fffe0ff */
[----:B------:R-:W-:Y:S01]  /*51d0*/  SEL R10, R10, RZ, P0 ;  /* 0x000000ff0a0a7207 */ /* 0x000fe20000000000 */
[----:B------:R-:W-:Y:S02]  /*51e0*/  @!UP0 UIADD3 UR8, UPT, UPT, UR4, 0x200, URZ ;  /* 0x0000020004088890 */ /* 0x000fe4000fffe0ff */
[----:B------:R-:W-:Y:S01]  /*51f0*/  UIADD3 UR4, UPT, UPT, UR6, 0x1, URZ ;  /* 0x0000000106047890 */ /* 0x000fe2000fffe0ff */
[----:B------:R-:W-:Y:S01]  /*5200*/  @!P1 R2UR UR6, R2 ;  /* 0x00000000020692ca */ /* 0x000fe200000e0000 */
[----:B------:R-:W-:Y:S02]  /*5210*/  UIADD3 UR30, UPT, UPT, UR13, UR22, URZ ;  /* 0x000000160d1e7290 */ /* 0x000fe4000fffe0ff */
[----:B------:R-:W-:Y:S02]  /*5220*/  UISETP.NE.AND UP0, UPT, UR4, 0x3, UPT ;  /* 0x000000030400788c */ /* 0x000fe4000bf05270 */
[----:B------:R-:W-:Y:S02]  /*5230*/  UIADD3 UR26, UPT, UPT, UR14, UR19, URZ ;  /* 0x000000130e1a7290 */ /* 0x000fe4000fffe0ff */
[----:B------:R-:W-:Y:S01]  /*5240*/  USEL UR25, UR4, URZ, UP0 ;  /* 0x000000ff04197287 */ /* 0x000fe20008000000 */
[----:B------:R-:W-:Y:S01]  /*5250*/  @!P1 R2UR UR4, R0 ;  /* 0x00000000000492ca */ /* 0x000fe200000e0000 */
[----:B------:R-:W-:Y:S01]  /*5260*/  USEL UR18, URZ, 0x1, UP0 ;  /* 0x00000001ff127887 */ /* 0x000fe20008000000 */
[----:B------:R-:W-:Y:S01]  /*5270*/  SEL R0, RZ, 0x1, P0 ;  /* 0x00000001ff007807 */ /* 0x000fe20000000000 */
[----:B------:R-:W-:Y:S02]  /*5280*/  VOTEU.ALL UP0, P1 ;  /* 0x0000000000ff7886 */ /* 0x000fe40000800000 */
[----:B------:R-:W-:Y:S01]  /*5290*/  IMAD.U32 R4, RZ, RZ, UR6 ;  /* 0x00000006ff047e24 */ /* 0x000fe2000f8e00ff */
[----:B------:R-:W-:Y:S02]  /*52a0*/  LOP3.LUT R9, R9, R0, RZ, 0x3c, !PT ;  /* 0x0000000009097212 */ /* 0x000fe400078e3cff */
[----:B------:R-:W-:Y:S02]  /*52b0*/  LOP3.LUT R11, R11, UR18, RZ, 0x3c, !PT ;  /* 0x000000120b0b7c12 */ /* 0x000fe4000f8e3cff */
[----:B------:R-:W-:Y:S03]  /*52c0*/  @!P1 R2UR UR6, R4 ;  /* 0x00000000040692ca */ /* 0x000fe600000e0000 */
[----:B------:R-:W-:Y:S01]  /*52d0*/  IMAD.U32 R5, RZ, RZ, UR4 ;  /* 0x00000004ff057e24 */ /* 0x000fe2000f8e00ff */
[----:B------:R-:W-:Y:S04]  /*52e0*/  UPRMT UR4, UR54, 0x654, UR9 ;  /* 0x0000065436047896 */ /* 0x000fe80008000009 */
[----:B------:R-:W-:Y:S11]  /*52f0*/  @!P1 R2UR UR7, R5 ;  /* 0x00000000050792ca */ /* 0x000ff600000e0000 */
[----:B------:R-:W-:Y:S02]  /*5300*/  @!UPT UIADD3 URZ, UPT, UPT, URZ, URZ, URZ ;  /* 0x000000fffffff290 */ /* 0x000fe4000fffe0ff */
[----:B------:R2:W-:Y:S01]  /*5310*/  @!UP0 UTMALDG.3D [UR8], [UR6], desc[UR20] ;  /* 0x00001408060085b4 */ /* 0x0005e20008011000 */
[----:B------:R2:W-:Y:S01]  /*5320*/  @!P1 SYNCS.ARRIVE.TRANS64.RED.A0TR RZ, [UR5+0xd0], R3 ;  /* 0x0000d003ffff99a7 */ /* 0x0005e20008300405 */
[----:B------:R-:W-:Y:S01]  /*5330*/  SYNCS.ARRIVE.TRANS64.RED.A1T0 RZ, [UR4], RZ ;  /* 0x000000ffffff79a7 */ /* 0x000fe20008100404 */
[----:B------:R-:W-:Y:S05]  /*5340*/  BRA.U UP2, `(.L_x_93) ;  /* 0xfffffff102d07547 */ /* 0x000fea000b83ffff */
[----:B------:R-:W-:Y:S01]  /*5350*/  UIADD3 UR24, UPT, UPT, UR24, 0xe8, URZ ;  /* 0x000000e818187890 */ /* 0x000fe2000fffe0ff */
[----:B------:R-:W-:-:S03]  /*5360*/  SHF.L.U32 R2, R11, 0x1f, RZ ;  /* 0x0000001f0b027819 */ /* 0x000fc600000006ff */
[----:B------:R-:W-:-:S09]  /*5370*/  ULEA UR4, UR25, UR24, 0x3 ;  /* 0x0000001819047291 */ /* 0x000fd2000f8e18ff */
[----:B------:R-:W3:Y:S02]  /*5380*/  SYNCS.PHASECHK.TRANS64.TRYWAIT P0, [UR4], R2 ;  /* 0x00000002ff0075a7 */ /* 0x000ee40008001104 */
[----:B---3--:R-:W-:Y:S05]  /*5390*/  @!P0 BRA `(.L_x_94) ;  /* 0x0000003000f08947 */ /* 0x008fea0003800000 */
.L_x_184:
[----:B------:R-:W-:-:S04]  /*53a0*/  UIADD3 UR4, UPT, UPT, UR25, 0x1, URZ ;  /* 0x0000000119047890 */ /* 0x000fc8000fffe0ff */
[----:B------:R-:W-:-:S04]  /*53b0*/  UISETP.NE.AND UP0, UPT, UR4, 0x3, UPT ;  /* 0x000000030400788c */ /* 0x000fc8000bf05270 */
[----:B--2---:R-:W-:Y:S02]  /*53c0*/  USEL UR6, URZ, 0x1, UP0 ;  /* 0x00000001ff067887 */ /* 0x004fe40008000000 */
[----:B------:R-:W-:-:S04]  /*53d0*/  USEL UR4, UR4, URZ, UP0 ;  /* 0x000000ff04047287 */ /* 0x000fc80008000000 */
[----:B------:R-:W-:Y:S01]  /*53e0*/  ULEA UR5, UR4, UR24, 0x3 ;  /* 0x0000001804057291 */ /* 0x000fe2000f8e18ff */
[----:B------:R-:W-:-:S04]  /*53f0*/  LOP3.LUT R11, R11, UR6, RZ, 0x3c, !PT ;  /* 0x000000060b0b7c12 */ /* 0x000fc8000f8e3cff */
[----:B---3--:R-:W-:-:S04]  /*5400*/  SHF.L.U32 R2, R11, 0x1f, RZ ;  /* 0x0000001f0b027819 */ /* 0x008fc800000006ff */
[----:B------:R-:W2:Y:S02]  /*5410*/  SYNCS.PHASECHK.TRANS64.TRYWAIT P0, [UR5], R2 ;  /* 0x00000002ff0075a7 */ /* 0x000ea40008001105 */
[----:B--2---:R-:W-:Y:S05]  /*5420*/  @!P0 BRA `(.L_x_95) ;  /* 0x0000003000e48947 */ /* 0x004fea0003800000 */
.L_x_186:
[----:B------:R-:W-:-:S04]  /*5430*/  UIADD3 UR4, UPT, UPT, UR4, 0x1, URZ ;  /* 0x0000000104047890 */ /* 0x000fc8000fffe0ff */
[----:B------:R-:W-:-:S04]  /*5440*/  UISETP.NE.AND UP0, UPT, UR4, 0x3, UPT ;  /* 0x000000030400788c */ /* 0x000fc8000bf05270 */
[----:B------:R-:W-:Y:S02]  /*5450*/  USEL UR5, URZ, 0x1, UP0 ;  /* 0x00000001ff057887 */ /* 0x000fe40008000000 */
[----:B------:R-:W-:-:S04]  /*5460*/  USEL UR4, UR4, URZ, UP0 ;  /* 0x000000ff04047287 */ /* 0x000fc80008000000 */
[----:B------:R-:W-:Y:S01]  /*5470*/  ULEA UR4, UR4, UR24, 0x3 ;  /* 0x0000001804047291 */ /* 0x000fe2000f8e18ff */
[----:B--2---:R-:W-:-:S04]  /*5480*/  LOP3.LUT R2, R11, UR5, RZ, 0x3c, !PT ;  /* 0x000000050b027c12 */ /* 0x004fc8000f8e3cff */
[----:B------:R-:W-:Y:S01]  /*5490*/  SHF.L.U32 R2, R2, 0x1f, RZ ;  /* 0x0000001f02027819 */ /* 0x000fe200000006ff */
[----:B------:R-:W-:-:S07]  /*54a0*/  IMAD.U32 R0, RZ, RZ, UR4 ;  /* 0x00000004ff007e24 */ /* 0x000fce000f8e00ff */
.L_x_96:
[----:B--2---:R2:W3:Y:S02]  /*54b0*/  SYNCS.PHASECHK.TRANS64.TRYWAIT P0, [R0+URZ], R2 ;  /* 0x00000002000075a7 */ /* 0x0044e400080011ff */
[----:B---3--:R-:W-:Y:S05]  /*54c0*/  @!P0 NANOSLEEP.SYNCS 0x989680 ;  /* 0x009896800000895d */ /* 0x008fea0003900000 */
[----:B------:R-:W3:Y:S02]  /*54d0*/  @!P0 SYNCS.PHASECHK.TRANS64 P0, [R0+URZ], R2 ;  /* 0x00000002000085a7 */ /* 0x000ee400080010ff */
[----:B-1-3--:R-:W-:Y:S05]  /*54e0*/  @P0 EXIT ;  /* 0x000000000000094d */ /* 0x00afea0003800000 */
[----:B------:R-:W-:Y:S05]  /*54f0*/  BRA `(.L_x_96) ;  /* 0xfffffffc00ec7947 */ /* 0x000fea000383ffff */
.L_x_84:
[----:B------:R-:W-:-:S06]  /*5500*/  UISETP.GE.AND UP0, UPT, UR18, 0x4, UPT ;  /* 0x000000041200788c */ /* 0x000fcc000bf06270 */
[----:B------:R-:W-:-:S13]  /*5510*/  PLOP3.LUT P0, PT, PT, PT, UP0, 0x80, 0x8 ;  /* 0x000000000008781c */ /* 0x000fda0003f0f008 */
[----:B-1----:R-:W-:Y:S05]  /*5520*/  @!P0 EXIT ;  /* 0x000000000000894d */ /* 0x002fea0003800000 */
[----:B------:R-:W-:Y:S01]  /*5530*/  BAR.SYNC.DEFER_BLOCKING 0x6, 0xa0 ;  /* 0x0182800000007b1d */ /* 0x000fe20000010000 */
[C---:B------:R-:W-:Y:S01]  /*5540*/  IMAD.SHL.U32 R3, R55.reuse, 0x20, RZ ;  /* 0x0000002037037824 */ /* 0x040fe200078e00ff */
[C---:B------:R-:W-:Y:S01]  /*5550*/  LOP3.LUT P0, RZ, R55.reuse, 0x4, RZ, 0xc0, !PT ;  /* 0x0000000437ff7812 */ /* 0x040fe2000780c0ff */
[C---:B------:R-:W-:Y:S01]  /*5560*/  IMAD.SHL.U32 R2, R55.reuse, 0x10, RZ ;  /* 0x0000001037027824 */ /* 0x040fe200078e00ff */
[----:B------:R-:W-:Y:S01]  /*5570*/  CS2R R52, SRZ ;  /* 0x0000000000347805 */ /* 0x000fe2000001ff00 */
[----:B------:R-:W-:Y:S01]  /*5580*/  IMAD.SHL.U32 R44, R55, 0x4, RZ ;  /* 0x00000004372c7824 */ /* 0x000fe200078e00ff */
[----:B------:R-:W-:Y:S01]  /*5590*/  UMOV UR44, 0x400 ;  /* 0x00000400002c7882 */ /* 0x000fe20000000000 */
[----:B------:R-:W1:Y:S01]  /*55a0*/  LDCU.64 UR4, c[0x0][0x890] ;  /* 0x00011200ff0477ac */ /* 0x000e620008000a00 */
[----:B------:R-:W2:Y:S01]  /*55b0*/  LDC.64 R42, c[0x0][0x8b0] ;  /* 0x00022c00ff2a7b82 */ /* 0x000ea20000000a00 */
[----:B------:R-:W-:Y:S01]  /*55c0*/  LOP3.LUT R4, R3, 0xc0, RZ, 0xc0, !PT ;  /* 0x000000c003047812 */ /* 0x000fe200078ec0ff */
[----:B------:R-:W-:Y:S01]  /*55d0*/  IMAD.U32 R23, R55, 0x10000, RZ ;  /* 0x0001000037177824 */ /* 0x000fe200078e00ff */
[----:B------:R-:W-:Y:S01]  /*55e0*/  ULEA UR44, UR54, UR44, 0x18 ;  /* 0x0000002c362c7291 */ /* 0x000fe2000f8ec0ff */
[----:B------:R-:W-:Y:S01]  /*55f0*/  LOP3.LUT R2, R2, 0x600, RZ, 0xc0, !PT ;  /* 0x0000060002027812 */ /* 0x000fe200078ec0ff */
[----:B------:R-:W-:Y:S01]  /*5600*/  IMAD.MOV.U32 R54, RZ, RZ, 0x10 ;  /* 0x00000010ff367424 */ /* 0x000fe200078e00ff */
[----:B------:R-:W-:Y:S01]  /*5610*/  LOP3.LUT R44, R4, 0x18, R44, 0xf8, !PT ;  /* 0x00000018042c7812 */ /* 0x000fe200078ef82c */
[----:B------:R-:W-:Y:S01]  /*5620*/  IMAD.MOV.U32 R22, RZ, RZ, RZ ;  /* 0x000000ffff167224 */ /* 0x000fe200078e00ff */
[----:B------:R-:W3:Y:S01]  /*5630*/  LDC.64 R40, c[0x0][0x8a8] ;  /* 0x00022a00ff287b82 */ /* 0x000ee20000000a00 */
[----:B------:R-:W-:Y:S01]  /*5640*/  SHF.R.U32.HI R4, RZ, 0x1, R55 ;  /* 0x00000001ff047819 */ /* 0x000fe20000011637 */
[----:B------:R-:W-:Y:S01]  /*5650*/  IMAD.MOV.U32 R51, RZ, RZ, RZ ;  /* 0x000000ffff337224 */ /* 0x000fe200078e00ff */
[----:B------:R-:W-:Y:S01]  /*5660*/  LOP3.LUT R2, R2, 0x20, R3, 0xf8, !PT ;  /* 0x0000002002027812 */ /* 0x000fe200078ef803 */
[----:B------:R-:W4:Y:S01]  /*5670*/  LDCU UR63, c[0x0][0x370] ;  /* 0x00006e00ff3f77ac */ /* 0x000f220008000800 */
[----:B------:R-:W-:-:S02]  /*5680*/  LOP3.LUT R23, R23, 0x600000, RZ, 0xc0, !PT ;  /* 0x0060000017177812 */ /* 0x000fc400078ec0ff */
[----:B------:R-:W-:Y:S01]  /*5690*/  LOP3.LUT R44, R44, 0x8, R4, 0x78, !PT ;  /* 0x000000082c2c7812 */ /* 0x000fe200078e7804 */
[----:B------:R-:W4:Y:S01]  /*56a0*/  LDS R0, [UR44+0x1c0] ;  /* 0x0001c02cff007984 */ /* 0x000f220008000800 */
[----:B-1----:R-:W-:Y:S01]  /*56b0*/  IMAD.U32 R57, RZ, RZ, UR4 ;  /* 0x00000004ff397e24 */ /* 0x002fe2000f8e00ff */
[----:B------:R-:W-:Y:S01]  /*56c0*/  UIADD3 UR4, UPT, UPT, UR44, 0x200, URZ ;  /* 0x000002002c047890 */ /* 0x000fe2000fffe0ff */
[----:B------:R-:W-:Y:S01]  /*56d0*/  LOP3.LUT R2, R2, 0x100, R3, 0xf8, !PT ;  /* 0x0000010002027812 */ /* 0x000fe200078ef803 */
[----:B------:R-:W-:Y:S01]  /*56e0*/  IMAD.U32 R56, RZ, RZ, UR5 ;  /* 0x00000005ff387e24 */ /* 0x000fe2000f8e00ff */
[----:B------:R-:W-:Y:S01]  /*56f0*/  LOP3.LUT R55, R55, 0x60, RZ, 0xc0, !PT ;  /* 0x0000006037377812 */ /* 0x000fe200078ec0ff */
[----:B------:R-:W1:Y:S01]  /*5700*/  LDCU UR43, c[0x0][0xb0c] ;  /* 0x00016180ff2b77ac */ /* 0x000e620008000800 */
[----:B------:R-:W-:Y:S01]  /*5710*/  LOP3.LUT R44, R2, R44, RZ, 0xfc, !PT ;  /* 0x0000002c022c7212 */ /* 0x000fe200078efcff */
[----:B------:R-:W-:Y:S01]  /*5720*/  IMAD.U32 R59, RZ, RZ, UR4 ;  /* 0x00000004ff3b7e24 */ /* 0x000fe2000f8e00ff */
[----:B------:R-:W-:Y:S01]  /*5730*/  SEL R54, R54, 0xfffffff0, !P0 ;  /* 0xfffffff036367807 */ /* 0x000fe20004000000 */
[----:B------:R-:W1:Y:S01]  /*5740*/  LDCU UR39, c[0x0][0xb30] ;  /* 0x00016600ff2777ac */ /* 0x000e620008000800 */
[----:B------:R-:W1:Y:S01]  /*5750*/  LDCU.64 UR60, c[0x0][0x888] ;  /* 0x00011100ff3c77ac */ /* 0x000e620008000a00 */
[----:B------:R-:W1:Y:S01]  /*5760*/  LDCU.64 UR40, c[0x0][0xb28] ;  /* 0x00016500ff2877ac */ /* 0x000e620008000a00 */
[----:B------:R-:W1:Y:S01]  /*5770*/  LDCU.128 UR56, c[0x0][0xb10] ;  /* 0x00016200ff3877ac */ /* 0x000e620008000c00 */
[----:B------:R-:W1:Y:S01]  /*5780*/  LDCU UR62, c[0x0][0x374] ;  /* 0x00006e80ff3e77ac */ /* 0x000e620008000800 */
[----:B------:R-:W-:Y:S01]  /*5790*/  UMOV UR55, 0x1 ;  /* 0x0000000100377882 */ /* 0x000fe20000000000 */
[----:B------:R-:W-:Y:S01]  /*57a0*/  UMOV UR46, URZ ;  /* 0x000000ff002e7c82 */ /* 0x000fe20008000000 */
[----:B------:R-:W-:Y:S01]  /*57b0*/  UMOV UR53, URZ ;  /* 0x000000ff00357c82 */ /* 0x000fe20008000000 */
[----:B------:R-:W-:Y:S01]  /*57c0*/  UMOV UR52, URZ ;  /* 0x000000ff00347c82 */ /* 0x000fe20008000000 */
[----:B-1234-:R-:W-:-:S07]  /*57d0*/  IMAD.IADD R23, R0, 0x1, R23 ;  /* 0x0000000100177824 */ /* 0x01efce00078e0217 */
.L_x_127:
[C---:B------:R-:W-:Y:S02]  /*57e0*/  LEA R0, R51.reuse, UR44, 0x3 ;  /* 0x0000002c33007c11 */ /* 0x040fe4000f8e18ff */
[----:B------:R-:W-:Y:S02]  /*57f0*/  SHF.L.U32 R2, R52, 0x1f, RZ ;  /* 0x0000001f34027819 */ /* 0x000fe400000006ff */
[----:B-1----:R-:W-:Y:S02]  /*5800*/  LEA R4, R51, UR44, 0x4 ;  /* 0x0000002c33047c11 */ /* 0x002fe4000f8e20ff */
[----:B------:R-:W1:Y:S02]  /*5810*/  SYNCS.PHASECHK.TRANS64.TRYWAIT P0, [R0+URZ+0x110], R2 ;  /* 0x00011002000075a7 */ /* 0x000e6400080011ff */
[----:B-1----:R-:W-:Y:S05]  /*5820*/  @!P0 BRA `(.L_x_97) ;  /* 0x0000002c00fc8947 */ /* 0x002fea0003800000 */
.L_x_187:
[----:B------:R-:W-:Y:S01]  /*5830*/  R2UR UR7, R58 ;  /* 0x000000003a0772ca */ /* 0x000fe200000e0000 */
[----:B------:R-:W2:Y:S01]  /*5840*/  LDS.128 R4, [R4+0x1a0] ;  /* 0x0001a00004047984 */ /* 0x000ea20000000c00 */
[----:B-1----:R-:W-:Y:S01]  /*5850*/  VIADD R0, R0, 0x120 ;  /* 0x0000012000007836 */ /* 0x002fe20000000000 */
[----:B------:R-:W-:Y:S04]  /*5860*/  UISETP.GE.AND UP0, UPT, UR42, 0x1, UPT ;  /* 0x000000012a00788c */ /* 0x000fe8000bf06270 */
[----:B------:R-:W-:Y:S01]  /*5870*/  PRMT R0, RZ, 0x654, R0 ;  /* 0x00000654ff007816 */ /* 0x000fe20000000000 */
[----:B------:R-:W-:Y:S01]  /*5880*/  @!PT LDS RZ, [RZ] ;  /* 0x00000000fffff984 */ /* 0x000fe20000000800 */
[----:B------:R-:W-:Y:S01]  /*5890*/  @!PT LDS RZ, [RZ] ;  /* 0x00000000fffff984 */ /* 0x000fe20000000800 */
[----:B------:R-:W-:Y:S01]  /*58a0*/  @!PT LDS RZ, [RZ] ;  /* 0x00000000fffff984 */ /* 0x000fe20000000800 */
[----:B------:R-:W-:Y:S01]  /*58b0*/  @!PT LDS RZ, [RZ] ;  /* 0x00000000fffff984 */ /* 0x000fe20000000800 */
[----:B------:R1:W-:Y:S06]  /*58c0*/  MEMBAR.ALL.CTA ;  /* 0x0000000000007992 */ /* 0x0003ec0000008000 */
[----:B-1----:R-:W1:Y:S02]  /*58d0*/  FENCE.VIEW.ASYNC.S ;  /* 0x00000000000073c6 */ /* 0x002e640000000000 */
[----:B-1----:R1:W-:Y:S01]  /*58e0*/  SYNCS.ARRIVE.TRANS64.RED.A1T0 RZ, [R0+URZ], RZ ;  /* 0x000000ff00ff79a7 */ /* 0x0023e200081004ff */
[----:B--2---:R-:W-:Y:S11]  /*58f0*/  LOP3.LUT P0, RZ, R6, 0x1, RZ, 0xc0, !PT ;  /* 0x0000000106ff7812 */ /* 0x004ff6000780c0ff */
[----:B------:R-:W-:Y:S02]  /*5900*/  @!UPT UIADD3 URZ, UPT, UPT, URZ, URZ, URZ ;  /* 0x000000fffffff290 */ /* 0x000fe4000fffe0ff */
[----:B------:R-:W-:Y:S01]  /*5910*/  VOTEU.ANY UP1, P0 ;  /* 0x0000000000ff7886 */ /* 0x000fe20000020100 */
[----:B------:R-:W-:Y:S01]  /*5920*/  PLOP3.LUT P0, PT, PT, PT, UP1, 0x80, 0x8 ;  /* 0x000000000008781c */ /* 0x000fe20003f0f018 */
[----:B------:R-:W-:Y:S06]  /*5930*/  UP2UR UR4, UPR, URZ, 0x2 ;  /* 0x00000002ff047883 */ /* 0x000fec0008000000 */
[----:B------:R-:W-:Y:S06]  /*5940*/  IMAD.U32 R60, RZ, RZ, UR4 ;  /* 0x00000004ff3c7e24 */ /* 0x000fec000f8e00ff */
[----:B------:R-:W-:Y:S02]  /*5950*/  @P0 SHF.R.U32.HI R2, RZ, 0x10, R5 ;  /* 0x00000010ff020819 */ /* 0x000fe40000011605 */
[----:B------:R-:W-:Y:S02]  /*5960*/  @P0 MOV R3, R4 ;  /* 0x0000000400030202 */ /* 0x000fe40000000f00 */
[----:B------:R-:W-:Y:S02]  /*5970*/  @P0 R2UR UR4, R2 ;  /* 0x00000000020402ca */ /* 0x000fe400000e0000 */
[----:B------:R-:W-:Y:S02]  /*5980*/  @P0 LOP3.LUT R4, R5, 0xffff, RZ, 0xc0, !PT ;  /* 0x0000ffff05040812 */ /* 0x000fe400078ec0ff */
[----:B------:R-:W-:Y:S02]  /*5990*/  @P0 R2UR UR6, R3 ;  /* 0x00000000030602ca */ /* 0x000fe400000e0000 */
[----:B------:R-:W-:Y:S07]  /*59a0*/  @P0 R2UR UR5, R4 ;  /* 0x00000000040502ca */ /* 0x000fee00000e0000 */
[----:B------:R-:W-:Y:S02]  /*59b0*/  @UP1 UMOV UR7, UR4 ;  /* 0x0000000400071c82 */ /* 0x000fe40008000000 */
[----:B------:R-:W-:Y:S02]  /*59c0*/  IMAD.U32 R58, RZ, RZ, UR7 ;  /* 0x00000007ff3a7e24 */ /* 0x000fe4000f8e00ff */
[----:B------:R-:W-:Y:S02]  /*59d0*/  @UP1 UMOV UR38, UR6 ;  /* 0x0000000600261c82 */ /* 0x000fe40008000000 */
[----:B------:R-:W-:Y:S01]  /*59e0*/  @UP1 UMOV UR37, UR5 ;  /* 0x0000000500251c82 */ /* 0x000fe20008000000 */
[----:B-1----:R-:W-:Y:S05]  /*59f0*/  BRA.U !UP0, `(.L_x_98) ;  /* 0x0000000108cc7547 */ /* 0x002fea000b800000 */
[----:B------:R-:W1:Y:S01]  /*5a00*/  LDCU UR12, c[0x0][0xb20] ;  /* 0x00016400ff0c77ac */ /* 0x000e620008000800 */
[----:B------:R-:W-:Y:S02]  /*5a10*/  UIMAD.WIDE.U32 UR4, UR62, UR59, URZ ;  /* 0x0000003b3e0472a5 */ /* 0x000fe4000f8e00ff */
[----:B------:R-:W-:Y:S02]  /*5a20*/  UIMAD.WIDE.U32 UR6, UR63, UR56, URZ ;  /* 0x000000383f0672a5 */ /* 0x000fe4000f8e00ff */
[----:B------:R-:W-:Y:S02]  /*5a30*/  UISETP.NE.AND UP0, UPT, UR58, 0x1, UPT ;  /* 0x000000013a00788c */ /* 0x000fe4000bf05270 */
[----:B------:R-:W-:Y:S02]  /*5a40*/  UIMAD.WIDE.U32 UR8, UR37, UR59, URZ ;  /* 0x0000003b250872a5 */ /* 0x000fe4000f8e00ff */
[----:B------:R-:W-:Y:S02]  /*5a50*/  UIMAD.WIDE.U32 UR10, UR38, UR56, URZ ;  /* 0x00000038260a72a5 */ /* 0x000fe4000f8e00ff */
[----:B------:R-:W-:Y:S02]  /*5a60*/  UISETP.NE.AND UP1, UPT, UR43, 0x1, UPT ;  /* 0x000000012b00788c */ /* 0x000fe4000bf25270 */
[----:B------:R-:W-:Y:S01]  /*5a70*/  UISETP.NE.AND UP2, UPT, UR42, 0x1, UPT ;  /* 0x000000012a00788c */ /* 0x000fe2000bf45270 */
[----:B------:R-:W-:Y:S02]  /*5a80*/  UMOV UR4, UR5 ;  /* 0x0000000500047c82 */ /* 0x000fe40008000000 */
[----:B-1----:R-:W-:Y:S03]  /*5a90*/  USHF.R.U32.HI UR5, URZ, UR12, UR4 ;  /* 0x0000000cff057299 */ /* 0x002fe60008011604 */
[----:B------:R-:W-:Y:S02]  /*5aa0*/  UMOV UR4, UR7 ;  /* 0x0000000700047c82 */ /* 0x000fe40008000000 */
[----:B------:R-:W-:Y:S02]  /*5ab0*/  USHF.R.U32.HI UR7, URZ, UR57, UR4 ;  /* 0x00000039ff077299 */ /* 0x000fe40008011604 */
[----:B------:R-:W-:Y:S02]  /*5ac0*/  USEL UR4, UR62, UR5, !UP0 ;  /* 0x000000053e047287 */ /* 0x000fe4000c000000 */
[----:B------:R-:W-:Y:S01]  /*5ad0*/  USEL UR7, UR63, UR7, !UP1 ;  /* 0x000000073f077287 */ /* 0x000fe2000c800000 */
[----:B------:R-:W-:Y:S01]  /*5ae0*/  UMOV UR5, UR9 ;  /* 0x0000000900057c82 */ /* 0x000fe20008000000 */
[----:B------:R-:W-:Y:S02]  /*5af0*/  UIMAD.WIDE.U32 UR8, UR4, UR40, URZ ;  /* 0x00000028040872a5 */ /* 0x000fe4000f8e00ff */
[----:B------:R-:W-:Y:S03]  /*5b00*/  USHF.R.U32.HI UR6, URZ, UR12, UR5 ;  /* 0x0000000cff067299 */ /* 0x000fe60008011605 */
[----:B------:R-:W-:Y:S01]  /*5b10*/  UMOV UR5, UR11 ;  /* 0x0000000b00057c82 */ /* 0x000fe20008000000 */
[----:B------:R-:W-:Y:S02]  /*5b20*/  UIMAD.WIDE.U32 UR10, UR7, UR40, URZ ;  /* 0x00000028070a72a5 */ /* 0x000fe4000f8e00ff */
[----:B------:R-:W-:Y:S02]  /*5b30*/  USHF.R.U32.HI UR12, URZ, UR57, UR5 ;  /* 0x00000039ff0c7299 */ /* 0x000fe40008011605 */
[----:B------:R-:W-:Y:S01]  /*5b40*/  USEL UR6, UR37, UR6, !UP0 ;  /* 0x0000000625067287 */ /* 0x000fe2000c000000 */
[----:B------:R-:W-:Y:S02]  /*5b50*/  UMOV UR5, UR9 ;  /* 0x0000000900057c82 */ /* 0x000fe40008000000 */
[----:B------:R-:W-:Y:S01]  /*5b60*/  UMOV UR10, UR11 ;  /* 0x0000000b000a7c82 */ /* 0x000fe20008000000 */
[----:B------:R-:W-:Y:S02]  /*5b70*/  @UP2 USHF.R.U32.HI UR4, URZ, UR41, UR5 ;  /* 0x00000029ff042299 */ /* 0x000fe40008011605 */
[----:B------:R-:W-:Y:S02]  /*5b80*/  @UP2 USHF.R.U32.HI UR7, URZ, UR41, UR10 ;  /* 0x00000029ff072299 */ /* 0x000fe4000801160a */
[----:B------:R-:W-:Y:S02]  /*5b90*/  UIMAD UR4, UR42, UR4, URZ ;  /* 0x000000042a0472a4 */ /* 0x000fe4000f8e02ff */
[----:B------:R-:W-:Y:S02]  /*5ba0*/  UIMAD.WIDE.U32 UR10, UR6, UR40, URZ ;  /* 0x00000028060a72a5 */ /* 0x000fe4000f8e00ff */
[----:B------:R-:W-:Y:S02]  /*5bb0*/  USEL UR5, UR38, UR12, !UP1 ;  /* 0x0000000c26057287 */ /* 0x000fe4000c800000 */
[----:B------:R-:W-:Y:S02]  /*5bc0*/  UIMAD UR8, UR42, UR7, URZ ;  /* 0x000000072a0872a4 */ /* 0x000fe4000f8e02ff */
[----:B------:R-:W-:Y:S03]  /*5bd0*/  UISETP.GE.AND UP0, UPT, UR6, UR4, UPT ;  /* 0x000000040600728c */ /* 0x000fe6000bf06270 */
[----:B------:R-:W-:Y:S01]  /*5be0*/  UMOV UR4, UR11 ;  /* 0x0000000b00047c82 */ /* 0x000fe20008000000 */
[----:B------:R-:W-:Y:S02]  /*5bf0*/  UISETP.GE.OR UP0, UPT, UR5, UR8, UP0 ;  /* 0x000000080500728c */ /* 0x000fe40008706670 */
[----:B------:R-:W-:Y:S02]  /*5c00*/  USHF.R.U32.HI UR4, URZ, UR41, UR4 ;  /* 0x00000029ff047299 */ /* 0x000fe40008011604 */
[----:B------:R-:W-:Y:S02]  /*5c10*/  UIMAD.WIDE.U32 UR8, UR5, UR40, URZ ;  /* 0x00000028050872a5 */ /* 0x000fe4000f8e00ff */
[----:B------:R-:W-:Y:S02]  /*5c20*/  USEL UR11, UR6, UR4, !UP2 ;  /* 0x00000004060b7287 */ /* 0x000fe4000d000000 */
[----:B------:R-:W-:Y:S02]  /*5c30*/  UIADD3 UR8, UPT, UPT, -UR5, URZ, URZ ;  /* 0x000000ff05087290 */ /* 0x000fe4000fffe1ff */
[----:B------:R-:W-:Y:S01]  /*5c40*/  UIADD3 UR10, UPT, UPT, -UR11, URZ, URZ ;  /* 0x000000ff0b0a7290 */ /* 0x000fe2000fffe1ff */
[----:B------:R-:W-:Y:S01]  /*5c50*/  @!UP0 UMOV UR4, UR9 ;  /* 0x0000000900048c82 */ /* 0x000fe20008000000 */
[----:B------:R-:W-:Y:S02]  /*5c60*/  UIADD3 UR9, UPT, UPT, -UR6, URZ, URZ ;  /* 0x000000ff06097290 */ /* 0x000fe4000fffe1ff */
[----:B------:R-:W-:Y:S02]  /*5c70*/  @!UP0 USHF.R.U32.HI UR4, URZ, UR41, UR4 ;  /* 0x00000029ff048299 */ /* 0x000fe40008011604 */
[----:B------:R-:W-:Y:S02]  /*5c80*/  UIMAD UR10, UR42, UR10, UR6 ;  /* 0x0000000a2a0a72a4 */ /* 0x000fe4000f8e0206 */
[----:B------:R-:W-:Y:S04]  /*5c90*/  @!UP0 USEL UR4, UR5, UR4, !UP2 ;  /* 0x0000000405048287 */ /* 0x000fe8000d000000 */
[----:B------:R-:W-:Y:S02]  /*5ca0*/  @!UP0 UIMAD UR10, UR7, UR10, UR4 ;  /* 0x0000000a070a82a4 */ /* 0x000fe4000f8e0204 */
[----:B------:R-:W-:Y:S02]  /*5cb0*/  @!UP0 UIADD3 UR11, UPT, UPT, UR11, -UR4, URZ ;  /* 0x800000040b0b8290 */ /* 0x000fe4000fffe0ff */
[----:B------:R-:W-:Y:S02]  /*5cc0*/  UIMAD UR7, UR43, UR8, UR38 ;  /* 0x000000082b0772a4 */ /* 0x000fe4000f8e0226 */
[----:B------:R-:W-:Y:S02]  /*5cd0*/  @!UP0 UIMAD UR6, UR11, UR42, UR5 ;  /* 0x0000002a0b0682a4 */ /* 0x000fe4000f8e0205 */
[----:B------:R-:W-:Y:S01]  /*5ce0*/  UIMAD UR4, UR58, UR9, UR37 ;  /* 0x000000093a0472a4 */ /* 0x000fe2000f8e0225 */
[----:B------:R-:W-:Y:S02]  /*5cf0*/  @!UP0 UMOV UR5, UR10 ;  /* 0x0000000a00058c82 */ /* 0x000fe40008000000 */
[----:B------:R-:W-:Y:S02]  /*5d00*/  UIMAD UR38, UR5, UR43, UR7 ;  /* 0x0000002b052672a4 */ /* 0x000fe4000f8e0207 */
[----:B------:R-:W-:Y:S11]  /*5d10*/  UIMAD UR37, UR6, UR58, UR4 ;  /* 0x0000003a062572a4 */ /* 0x000ff6000f8e0204 */
[----:B------:R-:W-:Y:S01]  /*5d20*/  @!UPT UIADD3 URZ, UPT, UPT, URZ, URZ, URZ ;  /* 0x000000fffffff290 */ /* 0x000fe2000fffe0ff */
.L_x_98:
[----:B------:R-:W-:Y:S01]  /*5d30*/  UISETP.NE.AND UP0, UPT, UR39, 0x1, UPT ;  /* 0x000000012700788c */ /* 0x000fe2000bf05270 */
[----:B------:R-:W-:Y:S01]  /*5d40*/  R2UR UR11, R59 ;  /* 0x000000003b0b72ca */ /* 0x000fe200000e0000 */
[----:B------:R-:W-:Y:S01]  /*5d50*/  USHF.L.U32 UR50, UR26, 0x6, URZ ;  /* 0x000000061a327899 */ /* 0x000fe200080006ff */
[----:B------:R-:W-:Y:S01]  /*5d60*/  IADD3 R51, PT, PT, R51, 0x1, RZ ;  /* 0x0000000133337810 */ /* 0x000fe20007ffe0ff */
[----:B------:R-:W-:Y:S07]  /*5d70*/  USHF.L.U32 UR49, UR30, 0x6, URZ ;  /* 0x000000061e317899 */ /* 0x000fee00080006ff */
[----:B------:R-:W1:Y:S01]  /*5d80*/  @!UP0 LDCU.128 UR12, c[0x0][0xb10] ;  /* 0x00016200ff0c87ac */ /* 0x000e620008000c00 */
[----:B------:R-:W2:Y:S01]  /*5d90*/  @!UP0 LDCU UR5, c[0x0][0xb0c] ;  /* 0x00016180ff0587ac */ /* 0x000ea20008000800 */
[----:B------:R-:W3:Y:S01]  /*5da0*/  @!UP0 LDCU UR10, c[0x0][0xb20] ;  /* 0x00016400ff0a87ac */ /* 0x000ee20008000800 */
[----:B-1----:R-:W-:Y:S02]  /*5db0*/  UIMAD.WIDE.U32 UR8, UR38, UR12, URZ ;  /* 0x0000000c260872a5 */ /* 0x002fe4000f8e00ff */
[----:B------:R-:W-:Y:S02]  /*5dc0*/  UIMAD.WIDE.U32 UR6, UR37, UR15, URZ ;  /* 0x0000000f250672a5 */ /* 0x000fe4000f8e00ff */
[----:B------:R-:W-:Y:S03]  /*5dd0*/  @!UP0 UISETP.NE.AND UP1, UPT, UR14, 0x1, UPT ;  /* 0x000000010e00888c */ /* 0x000fe6000bf25270 */
[----:B------:R-:W-:Y:S01]  /*5de0*/  @!UP0 UMOV UR4, UR9 ;  /* 0x0000000900048c82 */ /* 0x000fe20008000000 */
[----:B--2---:R-:W-:Y:S02]  /*5df0*/  @!UP0 UISETP.NE.AND UP2, UPT, UR5, 0x1, UPT ;  /* 0x000000010500888c */ /* 0x004fe4000bf45270 */
[----:B------:R-:W-:Y:S01]  /*5e00*/  @!UP0 USHF.R.U32.HI UR4, URZ, UR13, UR4 ;  /* 0x0000000dff048299 */ /* 0x000fe20008011604 */
[----:B------:R-:W-:Y:S02]  /*5e10*/  @!UP0 UMOV UR6, UR7 ;  /* 0x0000000700068c82 */ /* 0x000fe40008000000 */
[----:B---3--:R-:W-:Y:S02]  /*5e20*/  @!UP0 USHF.R.U32.HI UR6, URZ, UR10, UR6 ;  /* 0x0000000aff068299 */ /* 0x008fe40008011606 */
[----:B------:R-:W-:Y:S02]  /*5e30*/  @!UP0 USEL UR7, UR38, UR4, !UP2 ;  /* 0x0000000426078287 */ /* 0x000fe4000d000000 */
[----:B------:R-:W-:Y:S04]  /*5e40*/  @!UP0 USEL UR6, UR37, UR6, !UP1 ;  /* 0x0000000625068287 */ /* 0x000fe8000c800000 */
[----:B------:R-:W-:Y:S02]  /*5e50*/  @!UP0 UIADD3 UR4, UPT, UPT, -UR7, UR6, URZ ;  /* 0x0000000607048290 */ /* 0x000fe4000fffe1ff */
[----:B------:R-:W-:Y:S02]  /*5e60*/  @!UP0 UIADD3 UR6, UPT, UPT, UR7, -UR6, URZ ;  /* 0x8000000607068290 */ /* 0x000fe4000fffe0ff */
[----:B------:R-:W-:Y:S02]  /*5e70*/  @!UP0 UIMAD UR38, UR4, UR5, UR38 ;  /* 0x00000005042682a4 */ /* 0x000fe4000f8e0226 */
[----:B------:R-:W-:Y:S02]  /*5e80*/  @!UP0 UIMAD UR37, UR6, UR14, UR37 ;  /* 0x0000000e062582a4 */ /* 0x000fe4000f8e0225 */
[----:B------:R-:W-:Y:S09]  /*5e90*/  ULOP3.LUT UP0, URZ, UR11, 0x1b0, URZ, 0xc0, !UPT ;  /* 0x000001b00bff7892 */ /* 0x000ff2000f80c0ff */
[----:B------:R-:W-:Y:S05]  /*5ea0*/  BRA.U !UP0, `(.L_x_99) ;  /* 0x00000001087c7547 */ /* 0x000fea000b800000 */
[----:B------:R-:W1:Y:S01]  /*5eb0*/  LDCU.64 UR8, c[0x4][0x80] ;  /* 0x01001000ff0877ac */ /* 0x000e620008000a00 */
[----:B------:R-:W-:Y:S01]  /*5ec0*/  MOV R2, 0x0 ;  /* 0x0000000000027802 */ /* 0x000fe20000000f00 */
[----:B------:R-:W-:Y:S02]  /*5ed0*/  HFMA2 R12, -RZ, RZ, 0, 5.9604644775390625e-08 ;  /* 0x00000001ff0c7431 */ /* 0x000fe400000001ff */
[----:B------:R-:W-:Y:S01]  /*5ee0*/  IMAD.MOV.U32 R8, RZ, RZ, 0x70 ;  /* 0x00000070ff087424 */ /* 0x000fe200078e00ff */
[----:B------:R2:W3:Y:S01]  /*5ef0*/  LDC.64 R14, c[0x4][R2] ;  /* 0x01000000020e7b82 */ /* 0x0004e20000000a00 */
[----:B------:R-:W4:Y:S01]  /*5f00*/  LDCU.64 UR6, c[0x4][0x88] ;  /* 0x01001100ff0677ac */ /* 0x000f220008000a00 */
[----:B------:R-:W-:Y:S01]  /*5f10*/  IMAD.MOV.U32 R13, RZ, RZ, RZ ;  /* 0x000000ffff0d7224 */ /* 0x000fe200078e00ff */
[----:B------:R-:W2:Y:S01]  /*5f20*/  LDCU.64 UR4, c[0x4][0x8] ;  /* 0x01000100ff0477ac */ /* 0x000ea20008000a00 */
[----:B-1----:R-:W-:Y:S01]  /*5f30*/  MOV R5, UR9 ;  /* 0x0000000900057c02 */ /* 0x002fe20008000f00 */
[----:B------:R-:W-:Y:S01]  /*5f40*/  IMAD.U32 R4, RZ, RZ, UR8 ;  /* 0x00000008ff047e24 */ /* 0x000fe2000f8e00ff */
[----:B----4-:R-:W-:Y:S01]  /*5f50*/  MOV R7, UR7 ;  /* 0x0000000700077c02 */ /* 0x010fe20008000f00 */
[----:B------:R-:W-:Y:S01]  /*5f60*/  IMAD.U32 R6, RZ, RZ, UR6 ;  /* 0x00000006ff067e24 */ /* 0x000fe2000f8e00ff */
[----:B--2---:R-:W-:Y:S01]  /*5f70*/  MOV R11, UR5 ;  /* 0x00000005000b7c02 */ /* 0x004fe20008000f00 */
[----:B------:R-:W-:Y:S02]  /*5f80*/  IMAD.U32 R10, RZ, RZ, UR4 ;  /* 0x00000004ff0a7e24 */ /* 0x000fe4000f8e00ff */
[----:B------:R-:W-:Y:S07]  /*5f90*/  LEPC R20, `(.L_x_100) ;  /* 0x000000001014794e */ /* 0x000fee0000000000 */
[----:B---3-5:R-:W-:Y:S05]  /*5fa0*/  CALL.ABS.NOINC R14 ;  /* 0x000000000e007343 */ /* 0x028fea0003c00000 */
.L_x_100:
[----:B------:R-:W1:Y:S01]  /*5fb0*/  LDCU.64 UR8, c[0x4][0x80] ;  /* 0x01001000ff0877ac */ /* 0x000e620008000a00 */
[----:B------:R-:W2:Y:S01]  /*5fc0*/  LDC.64 R2, c[0x4][R2] ;  /* 0x0100000002027b82 */ /* 0x000ea20000000a00 */
[----:B------:R-:W-:Y:S02]  /*5fd0*/  HFMA2 R12, -RZ, RZ, 0, 5.9604644775390625e-08 ;  /* 0x00000001ff0c7431 */ /* 0x000fe400000001ff */
[----:B------:R-:W-:Y:S02]  /*5fe0*/  IMAD.MOV.U32 R8, RZ, RZ, 0x70 ;  /* 0x00000070ff087424 */ /* 0x000fe400078e00ff */
[----:B------:R-:W-:Y:S01]  /*5ff0*/  IMAD.MOV.U32 R13, RZ, RZ, RZ ;  /* 0x000000ffff0d7224 */ /* 0x000fe200078e00ff */
[----:B------:R-:W3:Y:S01]  /*6000*/  LDCU.64 UR6, c[0x4][0x88] ;  /* 0x01001100ff0677ac */ /* 0x000ee20008000a00 */
[----:B------:R-:W4:Y:S01]  /*6010*/  LDCU.64 UR4, c[0x4][0x8] ;  /* 0x01000100ff0477ac */ /* 0x000f220008000a00 */
[----:B-1----:R-:W-:Y:S02]  /*6020*/  MOV R4, UR8 ;  /* 0x0000000800047c02 */ /* 0x002fe40008000f00 */
[----:B------:R-:W-:Y:S02]  /*6030*/  MOV R5, UR9 ;  /* 0x0000000900057c02 */ /* 0x000fe40008000f00 */
[----:B---3--:R-:W-:Y:S01]  /*6040*/  MOV R7, UR7 ;  /* 0x0000000700077c02 */ /* 0x008fe20008000f00 */
[----:B------:R-:W-:Y:S01]  /*6050*/  IMAD.U32 R6, RZ, RZ, UR6 ;  /* 0x00000006ff067e24 */ /* 0x000fe2000f8e00ff */
[----:B----4-:R-:W-:Y:S01]  /*6060*/  MOV R11, UR5 ;  /* 0x00000005000b7c02 */ /* 0x010fe20008000f00 */
[----:B------:R-:W-:Y:S02]  /*6070*/  IMAD.U32 R10, RZ, RZ, UR4 ;  /* 0x00000004ff0a7e24 */ /* 0x000fe4000f8e00ff */
[----:B------:R-:W-:Y:S07]  /*6080*/  LEPC R20, `(.L_x_99) ;  /* 0x000000001014794e */ /* 0x000fee0000000000 */
[----:B--2---:R-:W-:Y:S05]  /*6090*/  CALL.ABS.NOINC R2 ;  /* 0x0000000002007343 */ /* 0x004fea0003c00000 */
.L_x_99:
[----:B------:R-:W-:Y:S02]  /*60a0*/  R2UR UR6, R49 ;  /* 0x00000000310672ca */ /* 0x000fe400000e0000 */
[----:B------:R-:W-:Y:S02]  /*60b0*/  R2UR UR5, R57 ;  /* 0x00000000390572ca */ /* 0x000fe400000e0000 */
[----:B------:R-:W-:Y:S02]  /*60c0*/  R2UR UR4, R56 ;  /* 0x00000000380472ca */ /* 0x000fe400000e0000 */
[----:B------:R-:W-:Y:S02]  /*60d0*/  ISETP.NE.U32.AND P4, PT, R42, RZ, PT ;  /* 0x000000ff2a00720c */ /* 0x000fe40003f85070 */
[----:B------:R-:W-:Y:S02]  /*60e0*/  ISETP.NE.U32.AND P2, PT, RZ, UR60, PT ;  /* 0x0000003cff007c0c */ /* 0x000fe4000bf45070 */
[----:B------:R-:W-:Y:S02]  /*60f0*/  ISETP.NE.AND.EX P4, PT, R43, RZ, PT, P4 ;  /* 0x000000ff2b00720c */ /* 0x000fe40003f85340 */
[----:B------:R-:W-:Y:S01]  /*6100*/  ISETP.NE.AND.EX P2, PT, RZ, UR61, PT, P2 ;  /* 0x0000003dff007c0c */ /* 0x000fe2000bf45320 */
[----:B------:R-:W-:Y:S02]  /*6110*/  UISETP.NE.AND UP2, UPT, UR6, URZ, UPT ;  /* 0x000000ff0600728c */ /* 0x000fe4000bf45270 */
[----:B------:R-:W-:Y:S04]  /*6120*/  UISETP.NE.U32.AND UP0, UPT, UR5, URZ, UPT ;  /* 0x000000ff0500728c */ /* 0x000fe8000bf05070 */
[----:B------:R-:W-:Y:S01]  /*6130*/  UISETP.NE.AND.EX UP1, UPT, UR4, URZ, UPT, UP0 ;  /* 0x000000ff0400728c */ /* 0x000fe2000bf25300 */
[----:B------:R-:W-:Y:S01]  /*6140*/  PLOP3.LUT P1, PT, PT, PT, UP2, 0x80, 0x8 ;  /* 0x000000000008781c */ /* 0x000fe20003f2f028 */
[----:B------:R-:W-:Y:S03]  /*6150*/  UPLOP3.LUT UP0, UPT, UPT, UPT, UPT, 0x40, 0x4 ;  /* 0x000000000004789c */ /* 0x000fe60003f0e870 */
[----:B------:R-:W-:Y:S06]  /*6160*/  @UP2 UPLOP3.LUT UP0, UPT, UPT, UPT, UP1, 0x80, 0x8 ;  /* 0x000000000008289c */ /* 0x000fec0003f0f010 */
[----:B------:R-:W-:Y:S01]  /*6170*/  PLOP3.LUT P0, PT, PT, PT, UP0, 0x80, 0x8 ;  /* 0x000000000008781c */ /* 0x000fe20003f0f008 */
[----:B------:R-:W-:Y:S01]  /*6180*/  @!UPT UIADD3 URZ, UPT, UPT, URZ, URZ, URZ ;  /* 0x000000fffffff290 */ /* 0x000fe2000fffe0ff */
[----:B------:R-:W-:Y:S11]  /*6190*/  BRA.U !UP1, `(.L_x_101) ;  /* 0x0000000109407547 */ /* 0x000ff6000b800000 */
[----:B------:R-:W-:Y:S01]  /*61a0*/  UISETP.NE.U32.AND UP0, UPT, UR60, URZ, UPT ;  /* 0x000000ff3c00728c */ /* 0x000fe2000bf05070 */
[----:B------:R-:W-:Y:S01]  /*61b0*/  R2UR UR6, R57 ;  /* 0x00000000390672ca */ /* 0x000fe200000e0000 */
[----:B------:R-:W1:Y:S01]  /*61c0*/  LDCU.64 UR8, c[0x0][0x358] ;  /* 0x00006b00ff0877ac */ /* 0x000e620008000a00 */
[----:B------:R-:W-:Y:S02]  /*61d0*/  HFMA2 R45, -RZ, RZ, 0, 5.9604644775390625e-08 ;  /* 0x00000001ff2d7431 */ /* 0x000fe400000001ff */
[----:B------:R-:W-:Y:S01]  /*61e0*/  IMAD.MOV.U32 R0, RZ, RZ, 0x1 ;  /* 0x00000001ff007424 */ /* 0x000fe200078e00ff */
[----:B------:R-:W-:Y:S06]  /*61f0*/  UISETP.NE.AND.EX UP0, UPT, UR61, URZ, UPT, UP0 ;  /* 0x000000ff3d00728c */ /* 0x000fec000bf05300 */
[----:B------:R-:W-:Y:S05]  /*6200*/  PLOP3.LUT P3, PT, PT, PT, UP0, 0x80, 0x8 ;  /* 0x000000000008781c */ /* 0x000fea0003f6f008 */
[----:B------:R-:W2:Y:S01]  /*6210*/  @UP0 LDCU.64 UR4, c[0x0][0x888] ;  /* 0x00011100ff0407ac */ /* 0x000ea20008000a00 */
[----:B------:R-:W-:Y:S07]  /*6220*/  @UP0 UIMAD UR6, UR36, UR6, URZ ;  /* 0x00000006240602a4 */ /* 0x000fee000f8e02ff */
[----:B------:R-:W-:Y:S01]  /*6230*/  @!P3 PRMT R45, R0, 0x7610, R45 ;  /* 0x00007610002db816 */ /* 0x000fe2000000002d */
[----:B--2---:R-:W-:Y:S06]  /*6240*/  @UP0 UIMAD.WIDE UR4, UR6, 0x4, UR4 ;  /* 0x00000004060408a5 */ /* 0x004fec000f8e0204 */
[----:B-----5:R-:W-:Y:S02]  /*6250*/  IMAD.U32 R26, RZ, RZ, UR4 ;  /* 0x00000004ff1a7e24 */ /* 0x020fe4000f8e00ff */
[----:B------:R-:W-:Y:S03]  /*6260*/  IMAD.U32 R27, RZ, RZ, UR5 ;  /* 0x00000005ff1b7e24 */ /* 0x000fe6000f8e00ff */
[----:B------:R-:W2:Y:S02]  /*6270*/  @!UP0 LDCU UR4, c[0x0][0x880] ;  /* 0x00011000ff0487ac */ /* 0x000ea40008000800 */
[----:B-1----:R1:W5:Y:S02]  /*6280*/  @P3 LDG.E R26, desc[UR8][R26.64] ;  /* 0x000000081a1a3981 */ /* 0x002364000c1e1900 */
[----:B-12---:R-:W-:Y:S02]  /*6290*/  @!P3 MOV R26, UR4 ;  /* 0x00000004001abc02 */ /* 0x006fe40008000f00 */
.L_x_101:
[----:B------:R-:W-:Y:S05]  /*62a0*/  @!P4 BRA `(.L_x_102) ;  /* 0x000000000024c947 */ /* 0x000fea0003800000 */
[----:B------:R-:W-:Y:S01]  /*62b0*/  ISETP.NE.U32.AND P3, PT, R40, RZ, PT ;  /* 0x000000ff2800720c */ /* 0x000fe20003f65070 */
[----:B------:R-:W1:Y:S03]  /*62c0*/  LDCU.64 UR4, c[0x0][0x358] ;  /* 0x00006b00ff0477ac */ /* 0x000e660008000a00 */
[----:B------:R-:W-:Y:S11]  /*62d0*/  ISETP.NE.AND.EX P3, PT, R41, RZ, PT, P3 ;  /* 0x000000ff2900720c */ /* 0x000ff60003f65330 */
[----:B------:R-:W-:Y:S02]  /*62e0*/  @!UPT UIADD3 URZ, UPT, UPT, URZ, URZ, URZ ;  /* 0x000000fffffff290 */ /* 0x000fe4000fffe0ff */
[----:B------:R-:W2:Y:S01]  /*62f0*/  @P3 LDC.64 R2, c[0x0][0x8a8] ;  /* 0x00022a00ff023b82 */ /* 0x000ea20000000a00 */
[----:B------:R-:W-:Y:S04]  /*6300*/  @P3 IMAD R0, R42, UR36, RZ ;  /* 0x000000242a003c24 */ /* 0x000fe8000f8e02ff */
[----:B--2---:R-:W-:Y:S05]  /*6310*/  @P3 IMAD.WIDE R2, R0, 0x4, R2 ;  /* 0x0000000400023825 */ /* 0x004fea00078e0202 */
[----:B-1---5:R1:W5:Y:S02]  /*6320*/  @P3 LDG.E R24, desc[UR4][R2.64] ;  /* 0x0000000402183981 */ /* 0x022364000c1e1900 */
[----:B-1----:R-:W2:Y:S02]  /*6330*/  @!P3 LDC R24, c[0x0][0x8a0] ;  /* 0x00022800ff18bb82 */ /* 0x002ea40000000800 */
.L_x_102:
[----:B-----5:R-:W-:Y:S01]  /*6340*/  FSETP.NEU.AND P3, PT, R26, RZ, PT ;  /* 0x000000ff1a00720b */ /* 0x020fe20003f6d000 */
[----:B------:R-:W-:Y:S01]  /*6350*/  IMAD.U32 R2, RZ, RZ, UR46 ;  /* 0x0000002eff027e24 */ /* 0x000fe2000f8e00ff */
[----:B------:R-:W-:Y:S01]  /*6360*/  SEL R5, RZ, 0xffffffff, P2 ;  /* 0xffffffffff057807 */ /* 0x000fe20001000000 */
[----:B------:R-:W-:Y:S01]  /*6370*/  ULOP3.LUT UR4, UR55, 0x1, URZ, 0x3c, !UPT ;  /* 0x0000000137047892 */ /* 0x000fe2000f8e3cff */
[----:B------:R-:W-:Y:S01]  /*6380*/  @P1 LOP3.LUT P2, RZ, R45, 0xff, RZ, 0xc0, !PT ;  /* 0x000000ff2dff1812 */ /* 0x000fe2000784c0ff */
[----:B------:R-:W-:Y:S01]  /*6390*/  BSSY B1, `(.L_x_103) ;  /* 0x000003d000017945 */ /* 0x000fe20003800000 */
[----:B------:R-:W-:Y:S01]  /*63a0*/  @P1 SEL R0, RZ, 0xffffffff, P3 ;  /* 0xffffffffff001807 */ /* 0x000fe20001800000 */
[----:B------:R-:W-:Y:S01]  /*63b0*/  IMAD.MOV.U32 R65, RZ, RZ, 0x1 ;  /* 0x00000001ff417424 */ /* 0x000fe200078e00ff */
[----:B------:R-:W-:Y:S01]  /*63c0*/  LEA R2, R2, UR44, 0x3 ;  /* 0x0000002c02027c11 */ /* 0x000fe2000f8e18ff */
[----:B------:R-:W-:Y:S01]  /*63d0*/  IMAD.U32 R63, RZ, RZ, UR4 ;  /* 0x00000004ff3f7e24 */ /* 0x000fe2000f8e00ff */
[----:B------:R-:W-:Y:S01]  /*63e0*/  @P0 SEL R0, R5, R0, !P2 ;  /* 0x0000000005000207 */ /* 0x000fe20005000000 */
[----:B------:R-:W-:Y:S01]  /*63f0*/  IMAD.U32 R64, RZ, RZ, UR46 ;  /* 0x0000002eff407e24 */ /* 0x000fe2000f8e00ff */
[----:B------:R-:W-:Y:S02]  /*6400*/  LEA R27, R22, UR44, 0x3 ;  /* 0x0000002c161b7c11 */ /* 0x000fe4000f8e18ff */
[----:B------:R-:W-:Y:S02]  /*6410*/  CS2R R38, SRZ ;  /* 0x0000000000267805 */ /* 0x000fe4000001ff00 */
[----:B------:R-:W-:Y:S02]  /*6420*/  @P1 LOP3.LUT R0, R0, 0x1, RZ, 0xc0, !PT ;  /* 0x0000000100001812 */ /* 0x000fe400078ec0ff */
[----:B------:R-:W-:Y:S02]  /*6430*/  CS2R R36, SRZ ;  /* 0x0000000000247805 */ /* 0x000fe4000001ff00 */
[----:B------:R-:W-:Y:S02]  /*6440*/  SHF.L.U32 R3, R53, 0x1f, RZ ;  /* 0x0000001f35037819 */ /* 0x000fe400000006ff */
[----:B------:R-:W-:Y:S02]  /*6450*/  CS2R R30, SRZ ;  /* 0x00000000001e7805 */ /* 0x000fe4000001ff00 */
[----:B------:R-:W-:Y:S02]  /*6460*/  ISETP.NE.U32.OR P5, PT, R0, 0x1, !P1 ;  /* 0x000000010000780c */ /* 0x000fe40004fa5470 */
[----:B------:R-:W-:Y:S02]  /*6470*/  CS2R R28, SRZ ;  /* 0x00000000001c7805 */ /* 0x000fe4000001ff00 */
[----:B------:R-:W-:Y:S02]  /*6480*/  PLOP3.LUT P2, PT, PT, PT, UP1, 0x80, 0x8 ;  /* 0x000000000008781c */ /* 0x000fe40003f4f018 */
[----:B------:R-:W-:Y:S02]  /*6490*/  LEA.HI R25, R22, R22, RZ, 0x1 ;  /* 0x0000001616197211 */ /* 0x000fe400078f08ff */
[----:B------:R-:W-:Y:S02]  /*64a0*/  LOP3.LUT P4, R50, R45, 0xff, RZ, 0xc0, !PT ;  /* 0x000000ff2d327812 */ /* 0x000fe4000788c0ff */
[----:B------:R-:W-:Y:S02]  /*64b0*/  SEL R4, RZ, 0xffffffff, P3 ;  /* 0xffffffffff047807 */ /* 0x000fe40001800000 */
[----:B------:R-:W-:Y:S02]  /*64c0*/  P2R R61, PR, RZ, 0x20 ;  /* 0x00000020ff3d7803 */ /* 0x000fe40000000000 */
[----:B------:R-:W-:Y:S03]  /*64d0*/  @P5 SHF.L.U32 R0, R63, 0x1f, RZ ;  /* 0x0000001f3f005819 */ /* 0x000fe600000006ff */
[----:B------:R-:W-:Y:S01]  /*64e0*/  @P2 SEL R4, R5, R4, !P4 ;  /* 0x0000000405042207 */ /* 0x000fe20006000000 */
[----:B------:R1:W3:Y:S03]  /*64f0*/  @P5 SYNCS.PHASECHK.TRANS64.TRYWAIT P1, [R2+URZ+0xd0], R0 ;  /* 0x0000d000020055a7 */ /* 0x0002e600080211ff */
[----:B------:R-:W-:Y:S04]  /*6500*/  LOP3.LUT R4, R4, 0x1, RZ, 0xc0, !PT ;  /* 0x0000000104047812 */ /* 0x000fe800078ec0ff */
[----:B------:R-:W-:Y:S04]  /*6510*/  ISETP.NE.U32.AND P2, PT, R4, 0x1, PT ;  /* 0x000000010400780c */ /* 0x000fe80003f45070 */
[----:B------:R-:W-:Y:S01]  /*6520*/  P2R R66, PR, RZ, 0x4 ;  /* 0x00000004ff427803 */ /* 0x000fe20000000000 */
[----:B------:R4:W2:Y:S01]  /*6530*/  SYNCS.PHASECHK.TRANS64.TRYWAIT P0, [R27+URZ+0x130], R3 ;  /* 0x000130031b0075a7 */ /* 0x0008a200080011ff */
[C---:B-1----:R-:W-:Y:S01]  /*6540*/  IMAD.SHL.U32 R0, R25.reuse, 0x20, RZ ;  /* 0x0000002019007824 */ /* 0x042fe200078e00ff */
[----:B------:R-:W-:Y:S04]  /*6550*/  LOP3.LUT R25, R25, 0xffe, RZ, 0xc0, !PT ;  /* 0x00000ffe19197812 */ /* 0x000fe800078ec0ff */
[----:B------:R-:W-:Y:S01]  /*6560*/  LOP3.LUT R0, R0, 0xffffffc0, RZ, 0xc0, !PT ;  /* 0xffffffc000007812 */ /* 0x000fe200078ec0ff */
[----:B------:R-:W-:Y:S04]  /*6570*/  IMAD.IADD R25, R22, 0x1, -R25 ;  /* 0x0000000116197824 */ /* 0x000fe800078e0a19 */
[----:B------:R-:W-:Y:S04]  /*6580*/  IMAD.IADD R0, R23, 0x1, R0 ;  /* 0x0000000117007824 */ /* 0x000fe800078e0200 */
[----:B------:R-:W-:Y:S01]  /*6590*/  IMAD R25, R25, 0x100000, R0 ;  /* 0x0010000019197824 */ /* 0x000fe200078e0200 */
[----:B---3--:R-:W-:Y:S01]  /*65a0*/  @P5 SEL R65, RZ, 0x1, !P1 ;  /* 0x00000001ff415807 */ /* 0x008fe20004800000 */
[----:B----4-:R-:W-:Y:S06]  /*65b0*/  @!P5 BRA `(.L_x_104) ;  /* 0x000000000068d947 */ /* 0x010fec0003800000 */
[----:B------:R-:W-:Y:S01]  /*65c0*/  HFMA2 R31, -RZ, RZ, 0, 0 ;  /* 0x00000000ff1f7431 */ /* 0x000fe200000001ff */
[----:B------:R-:W-:Y:S01]  /*65d0*/  ISETP.NE.AND P1, PT, R65, RZ, PT ;  /* 0x000000ff4100720c */ /* 0x000fe20003f25270 */
[----:B------:R-:W-:Y:S01]  /*65e0*/  IMAD.U32 R0, RZ, RZ, UR46 ;  /* 0x0000002eff007e24 */ /* 0x000fe2000f8e00ff */
[----:B------:R-:W-:Y:S11]  /*65f0*/  BSSY B0, `(.L_x_105) ;  /* 0x0000005000007945 */ /* 0x000ff60003800000 */
[----:B------:R-:W-:Y:S05]  /*6600*/  @P1 BRA `(.L_x_106) ;  /* 0x00000000000c1947 */ /* 0x000fea0003800000 */
[----:B------:R-:W-:Y:S04]  /*6610*/  SHF.L.U32 R4, R63, 0x1f, RZ ;  /* 0x0000001f3f047819 */ /* 0x000fe800000006ff */
[----:B------:R-:W1:Y:S02]  /*6620*/  SYNCS.PHASECHK.TRANS64.TRYWAIT P1, [R2+URZ+0xd0], R4 ;  /* 0x0000d004020075a7 */ /* 0x000e6400080211ff */
[----:B-1----:R-:W-:Y:S05]  /*6630*/  @!P1 BRA `(.L_x_107) ;  /* 0x00000020008c9947 */ /* 0x002fea0003800000 */
.L_x_106:
[----:B------:R-:W-:Y:S05]  /*6640*/  BSYNC B0 ;  /* 0x0000000000007941 */ /* 0x000fea0003800000 */
.L_x_105:
[----:B------:R-:W-:Y:S01]  /*6650*/  ISETP.NE.AND P1, PT, R66, RZ, PT ;  /* 0x000000ff4200720c */ /* 0x000fe20003f25270 */
[----:B------:R-:W-:Y:S01]  /*6660*/  IMAD.MOV.U32 R30, RZ, RZ, RZ ;  /* 0x000000ffff1e7224 */ /* 0x000fe200078e00ff */
[----:B------:R-:W-:Y:S02]  /*6670*/  CS2R R28, SRZ ;  /* 0x00000000001c7805 */ /* 0x000fe4000001ff00 */
[----:B------:R-:W-:Y:S02]  /*6680*/  CS2R R38, SRZ ;  /* 0x0000000000267805 */ /* 0x000fe4000001ff00 */
[----:B------:R-:W-:Y:S07]  /*6690*/  CS2R R36, SRZ ;  /* 0x0000000000247805 */ /* 0x000fee000001ff00 */
[----:B-1----:R-:W-:Y:S01]  /*66a0*/  @P1 IMAD R2, R0, 0x800, R44 ;  /* 0x0000080000021824 */ /* 0x002fe200078e022c */
[----:B------:R-:W-:Y:S05]  /*66b0*/  @P1 WARPSYNC.ALL ;  /* 0x0000000000001948 */ /* 0x000fea0003800000 */
[----:B------:R-:W-:Y:S01]  /*66c0*/  @P1 LEA R2, R2, UR44, 0x1 ;  /* 0x0000002c02021c11 */ /* 0x000fe2000f8e08ff */
[----:B------:R-:W-:Y:S04]  /*66d0*/  UIADD3 UR4, UPT, UPT, UR46, 0x1, URZ ;  /* 0x000000012e047890 */ /* 0x000fe8000fffe0ff */
[----:B------:R1:W3:Y:S01]  /*66e0*/  @P1 LDSM.16.M88.4 R28, [R2+0x200] ;  /* 0x00020000021c183b */ /* 0x0002e20000000200 */
[----:B------:R-:W-:Y:S01]  /*66f0*/  UISETP.NE.AND UP0, UPT, UR4, 0x3, UPT ;  /* 0x000000030400788c */ /* 0x000fe2000bf05270 */
[----:B------:R-:W-:Y:S03]  /*6700*/  @P1 IMAD R0, R54, 0x2, R2 ;  /* 0x0000000236001824 */ /* 0x000fe600078e0202 */
[----:B------:R-:W-:Y:S02]  /*6710*/  USEL UR5, URZ, 0x1, UP0 ;  /* 0x00000001ff057887 */ /* 0x000fe40008000000 */
[----:B------:R1:W4:Y:S01]  /*6720*/  @P1 LDSM.16.M88.4 R36, [R0+0x200] ;  /* 0x000200000024183b */ /* 0x0003220000000200 */
[----:B------:R-:W-:Y:S03]  /*6730*/  USEL UR4, UR4, URZ, UP0 ;  /* 0x000000ff04047287 */ /* 0x000fe60008000000 */
[----:B------:R-:W-:Y:S03]  /*6740*/  LOP3.LUT R63, R63, UR5, RZ, 0x3c, !PT ;  /* 0x000000053f3f7c12 */ /* 0x000fe6000f8e3cff */
[----:B------:R-:W-:Y:S02]  /*6750*/  IMAD.U32 R64, RZ, RZ, UR4 ;  /* 0x00000004ff407e24 */ /* 0x000fe4000f8e00ff */
.L_x_104:
[----:B------:R-:W-:Y:S05]  /*6760*/  BSYNC B1 ;  /* 0x0000000000017941 */ /* 0x000fea0003800000 */
.L_x_103:
[----:B-1----:R-:W-:Y:S04]  /*6770*/  SHF.R.U32.HI R0, RZ, 0x15, R25 ;  /* 0x00000015ff007819 */ /* 0x002fe80000011619 */
[----:B------:R-:W-:Y:S01]  /*6780*/  LOP3.LUT P1, RZ, R0, 0x3, R46, 0x48, !PT ;  /* 0x0000000300ff7812 */ /* 0x000fe2000782482e */
[----:B------:R-:W-:Y:S01]  /*6790*/  @!UPT UIADD3 URZ, UPT, UPT, URZ, URZ, URZ ;  /* 0x000000fffffff290 */ /* 0x000fe2000fffe0ff */
[----:B--2---:R-:W-:Y:S11]  /*67a0*/  @P0 BRA `(.L_x_108) ;  /* 0x0000000000080947 */ /* 0x004ff60003800000 */
[----:B------:R-:W1:Y:S02]  /*67b0*/  SYNCS.PHASECHK.TRANS64.TRYWAIT P0, [R27+URZ+0x130], R3 ;  /* 0x000130031b0075a7 */ /* 0x000e6400080011ff */
[----:B-1----:R-:W-:Y:S05]  /*67c0*/  @!P0 BRA `(.L_x_109) ;  /* 0x00000020003c8947 */ /* 0x002fea0003800000 */
.L_x_108:
[----:B------:R-:W-:Y:S05]  /*67d0*/  @!P1 BRA `(.L_x_110) ;  /* 0x0000000000409947 */ /* 0x000fea0003800000 */
[----:B------:R-:W2:Y:S01]  /*67e0*/  LDCU.64 UR8, c[0x4][0x70] ;  /* 0x01000e00ff0877ac */ /* 0x000ea20008000a00 */
[----:B-1----:R-:W-:Y:S01]  /*67f0*/  MOV R3, 0x0 ;  /* 0x0000000000037802 */ /* 0x002fe20000000f00 */
[----:B------:R-:W-:Y:S02]  /*6800*/  HFMA2 R12, -RZ, RZ, 0, 5.9604644775390625e-08 ;  /* 0x00000001ff0c7431 */ /* 0x000fe400000001ff */
[----:B------:R-:W-:Y:S02]  /*6810*/  IMAD.MOV.U32 R8, RZ, RZ, 0x192 ;  /* 0x00000192ff087424 */ /* 0x000fe400078e00ff */
[----:B------:R-:W-:Y:S01]  /*6820*/  IMAD.MOV.U32 R13, RZ, RZ, RZ ;  /* 0x000000ffff0d7224 */ /* 0x000fe200078e00ff */
[----:B------:R-:W1:Y:S01]  /*6830*/  LDCU.64 UR6, c[0x4][0x78] ;  /* 0x01000f00ff0677ac */ /* 0x000e620008000a00 */
[----:B------:R-:W3:Y:S01]  /*6840*/  LDC.64 R2, c[0x4][R3] ;  /* 0x0100000003027b82 */ /* 0x000ee20000000a00 */
[----:B------:R-:W5:Y:S01]  /*6850*/  LDCU.64 UR4, c[0x4][0x10] ;  /* 0x01000200ff0477ac */ /* 0x000f620008000a00 */
[----:B--2---:R-:W-:Y:S01]  /*6860*/  MOV R5, UR9 ;  /* 0x0000000900057c02 */ /* 0x004fe20008000f00 */
[----:B------:R-:W-:Y:S01]  /*6870*/  IMAD.U32 R4, RZ, RZ, UR8 ;  /* 0x00000008ff047e24 */ /* 0x000fe2000f8e00ff */
[----:B-1----:R-:W-:Y:S01]  /*6880*/  MOV R7, UR7 ;  /* 0x0000000700077c02 */ /* 0x002fe20008000f00 */
[----:B------:R-:W-:Y:S01]  /*6890*/  IMAD.U32 R6, RZ, RZ, UR6 ;  /* 0x00000006ff067e24 */ /* 0x000fe2000f8e00ff */
[----:B-----5:R-:W-:Y:S01]  /*68a0*/  MOV R11, UR5 ;  /* 0x00000005000b7c02 */ /* 0x020fe20008000f00 */
[----:B------:R-:W-:Y:S02]  /*68b0*/  IMAD.U32 R10, RZ, RZ, UR4 ;  /* 0x00000004ff0a7e24 */ /* 0x000fe4000f8e00ff */
[----:B------:R-:W-:Y:S07]  /*68c0*/  LEPC R20, `(.L_x_110) ;  /* 0x000000001014794e */ /* 0x000fee0000000000 */
[----:B---34-:R-:W-:Y:S05]  /*68d0*/  CALL.ABS.NOINC R2 ;  /* 0x0000000002007343 */ /* 0x018fea0003c00000 */
.L_x_110:
[----:B-1-3--:R-:W-:Y:S01]  /*68e0*/  SHF.L.U32 R3, R28, 0x10, RZ ;  /* 0x000000101c037819 */ /* 0x00afe200000006ff */
[----:B------:R-:W-:Y:S05]  /*68f0*/  WARPSYNC.ALL ;  /* 0x0000000000007948 */ /* 0x000fea0003800000 */
[----:B------:R-:W-:Y:S01]  /*6900*/  R2UR UR4, R25 ;  /* 0x00000000190472ca */ /* 0x000fe200000e0000 */
[----:B------:R-:W-:Y:S01]  /*6910*/  BSSY.RECONVERGENT B0, `(.L_x_111) ;  /* 0x0000051000007945 */ /* 0x000fe20003800200 */
[----:B------:R-:W-:Y:S02]  /*6920*/  SHF.L.U32 R20, R30, 0x10, RZ ;  /* 0x000000101e147819 */ /* 0x000fe400000006ff */
[----:B------:R-:W-:Y:S02]  /*6930*/  SHF.L.U32 R62, R54, 0x1, RZ ;  /* 0x00000001363e7819 */ /* 0x000fe400000006ff */
[----:B------:R-:W-:Y:S07]  /*6940*/  ISETP.NE.AND P0, PT, R55, RZ, PT ;  /* 0x000000ff3700720c */ /* 0x000fee0003f05270 */
[----:B------:R-:W1:Y:S02]  /*6950*/  LDTM.16dp256bit.x4 R4, tmem[UR4] ;  /* 0x00000004000479ee */ /* 0x000e640008120000 */
[----:B-1----:R-:W-:Y:S01]  /*6960*/  FMUL R0, R24, R4 ;  /* 0x0000000418007220 */ /* 0x002fe20000400000 */
[----:B------:R-:W-:Y:S01]  /*6970*/  LOP3.LUT R4, R28, 0xffff0000, RZ, 0xc0, !PT ;  /* 0xffff00001c047812 */ /* 0x000fe200078ec0ff */
[----:B------:R-:W-:Y:S01]  /*6980*/  FMUL R2, R24, R5 ;  /* 0x0000000518027220 */ /* 0x000fe20000400000 */
[C---:B------:R-:W-:Y:S01]  /*6990*/  SHF.L.U32 R5, R29.reuse, 0x10, RZ ;  /* 0x000000101d057819 */ /* 0x040fe200000006ff */
[----:B------:R-:W-:Y:S01]  /*69a0*/  FFMA R0, R26, R3, R0 ;  /* 0x000000031a007223 */ /* 0x000fe20000000000 */
[----:B------:R-:W-:Y:S01]  /*69b0*/  FMUL R3, R24, R6 ;  /* 0x0000000618037220 */ /* 0x000fe20000400000 */
[----:B------:R-:W-:Y:S01]  /*69c0*/  LOP3.LUT R6, R29, 0xffff0000, RZ, 0xc0, !PT ;  /* 0xffff00001d067812 */ /* 0x000fe200078ec0ff */
[----:B------:R-:W-:Y:S01]  /*69d0*/  FFMA R2, R26, R4, R2 ;  /* 0x000000041a027223 */ /* 0x000fe20000000002 */
[----:B------:R-:W-:Y:S01]  /*69e0*/  FMUL R7, R24, R7 ;  /* 0x0000000718077220 */ /* 0x000fe20000400000 */
[----:B------:R-:W-:Y:S01]  /*69f0*/  FFMA R3, R26, R5, R3 ;  /* 0x000000051a037223 */ /* 0x000fe20000000003 */
[C---:B------:R-:W-:Y:S01]  /*6a00*/  FMUL R4, R24.reuse, R8 ;  /* 0x0000000818047220 */ /* 0x040fe20000400000 */
[----:B------:R-:W-:Y:S01]  /*6a10*/  FMUL R5, R24, R9 ;  /* 0x0000000918057220 */ /* 0x000fe20000400000 */
[----:B------:R-:W-:Y:S01]  /*6a20*/  F2FP.BF16.F32.PACK_AB R32, R2, R0 ;  /* 0x000000000220723e */ /* 0x000fe200000010ff */
[----:B------:R-:W-:Y:S01]  /*6a30*/  FFMA R7, R26, R6, R7 ;  /* 0x000000061a077223 */ /* 0x000fe20000000007 */
[----:B------:R-:W-:Y:S01]  /*6a40*/  LOP3.LUT R0, R30, 0xffff0000, RZ, 0xc0, !PT ;  /* 0xffff00001e007812 */ /* 0x000fe200078ec0ff */
[----:B------:R-:W-:Y:S01]  /*6a50*/  FFMA R4, R26, R20, R4 ;  /* 0x000000141a047223 */ /* 0x000fe20000000004 */
[----:B------:R-:W-:Y:S01]  /*6a60*/  SHF.L.U32 R2, R31, 0x10, RZ ;  /* 0x000000101f027819 */ /* 0x000fe200000006ff */
[----:B------:R-:W-:Y:S01]  /*6a70*/  FMUL R6, R24, R10 ;  /* 0x0000000a18067220 */ /* 0x000fe20000400000 */
[----:B------:R-:W-:Y:S01]  /*6a80*/  F2FP.BF16.F32.PACK_AB R33, R7, R3 ;  /* 0x000000030721723e */ /* 0x000fe200000010ff */
[C---:B------:R-:W-:Y:S01]  /*6a90*/  FFMA R5, R26.reuse, R0, R5 ;  /* 0x000000001a057223 */ /* 0x040fe20000000005 */
[----:B------:R-:W-:Y:S01]  /*6aa0*/  LOP3.LUT R3, R31, 0xffff0000, RZ, 0xc0, !PT ;  /* 0xffff00001f037812 */ /* 0x000fe200078ec0ff */
[----:B------:R-:W-:Y:S01]  /*6ab0*/  FFMA R6, R26, R2, R6 ;  /* 0x000000021a067223 */ /* 0x000fe20000000006 */
[----:B----4-:R-:W-:Y:S01]  /*6ac0*/  SHF.L.U32 R7, R36, 0x10, RZ ;  /* 0x0000001024077819 */ /* 0x010fe200000006ff */
[----:B------:R-:W-:Y:S01]  /*6ad0*/  FMUL R11, R24, R11 ;  /* 0x0000000b180b7220 */ /* 0x000fe20000400000 */
[----:B------:R-:W-:Y:S01]  /*6ae0*/  LOP3.LUT R0, R36, 0xffff0000, RZ, 0xc0, !PT ;  /* 0xffff000024007812 */ /* 0x000fe200078ec0ff */
[C---:B------:R-:W-:Y:S01]  /*6af0*/  FMUL R8, R24.reuse, R12 ;  /* 0x0000000c18087220 */ /* 0x040fe20000400000 */
[----:B------:R-:W-:Y:S01]  /*6b00*/  SHF.L.U32 R2, R37, 0x10, RZ ;  /* 0x0000001025027819 */ /* 0x000fe200000006ff */
[----:B------:R-:W-:Y:S01]  /*6b10*/  FMUL R9, R24, R13 ;  /* 0x0000000d18097220 */ /* 0x000fe20000400000 */
[----:B------:R-:W-:Y:S01]  /*6b20*/  F2FP.BF16.F32.PACK_AB R34, R5, R4 ;  /* 0x000000040522723e */ /* 0x000fe200000010ff */
[C---:B------:R-:W-:Y:S01]  /*6b30*/  FFMA R11, R26.reuse, R3, R11 ;  /* 0x000000031a0b7223 */ /* 0x040fe2000000000b */
[----:B------:R-:W-:Y:S01]  /*6b40*/  MOV R5, UR46 ;  /* 0x0000002e00057c02 */ /* 0x000fe20008000f00 */
[C---:B------:R-:W-:Y:S01]  /*6b50*/  FFMA R8, R26.reuse, R7, R8 ;  /* 0x000000071a087223 */ /* 0x040fe20000000008 */
[----:B------:R-:W-:Y:S01]  /*6b60*/  SHF.L.U32 R3, R39, 0x10, RZ ;  /* 0x0000001027037819 */ /* 0x000fe200000006ff */
[----:B------:R-:W-:Y:S01]  /*6b70*/  FFMA R9, R26, R0, R9 ;  /* 0x000000001a097223 */ /* 0x000fe20000000009 */
[----:B------:R-:W-:Y:S01]  /*6b80*/  LOP3.LUT R0, R37, 0xffff0000, RZ, 0xc0, !PT ;  /* 0xffff000025007812 */ /* 0x000fe200078ec0ff */
[C---:B------:R-:W-:Y:S01]  /*6b90*/  FMUL R10, R24.reuse, R14 ;  /* 0x0000000e180a7220 */ /* 0x040fe20000400000 */
[----:B------:R-:W-:Y:S01]  /*6ba0*/  LOP3.LUT R4, R39, 0xffff0000, RZ, 0xc0, !PT ;  /* 0xffff000027047812 */ /* 0x000fe200078ec0ff */
[C---:B------:R-:W-:Y:S01]  /*6bb0*/  FMUL R15, R24.reuse, R15 ;  /* 0x0000000f180f7220 */ /* 0x040fe20000400000 */
[----:B------:R-:W-:Y:S01]  /*6bc0*/  FMUL R12, R24, R16 ;  /* 0x00000010180c7220 */ /* 0x000fe20000400000 */
[----:B------:R-:W-:Y:S01]  /*6bd0*/  FFMA R10, R26, R2, R10 ;  /* 0x000000021a0a7223 */ /* 0x000fe2000000000a */
[----:B------:R-:W-:Y:S01]  /*6be0*/  LOP3.LUT R2, R38, 0xffff0000, RZ, 0xc0, !PT ;  /* 0xffff000026027812 */ /* 0x000fe200078ec0ff */
[----:B------:R-:W-:Y:S01]  /*6bf0*/  FFMA R15, R26, R0, R15 ;  /* 0x000000001a0f7223 */ /* 0x000fe2000000000f */
[----:B------:R-:W-:Y:S01]  /*6c00*/  SHF.L.U32 R0, R38, 0x10, RZ ;  /* 0x0000001026007819 */ /* 0x000fe200000006ff */
[C---:B------:R-:W-:Y:S01]  /*6c10*/  FMUL R13, R24.reuse, R17 ;  /* 0x00000011180d7220 */ /* 0x040fe20000400000 */
[C---:B------:R-:W-:Y:S01]  /*6c20*/  FMUL R14, R24.reuse, R18 ;  /* 0x00000012180e7220 */ /* 0x040fe20000400000 */
[----:B------:R-:W-:Y:S01]  /*6c30*/  FMUL R19, R24, R19 ;  /* 0x0000001318137220 */ /* 0x000fe20000400000 */
[----:B------:R-:W-:Y:S01]  /*6c40*/  LEA R5, R5, R44, 0xb ;  /* 0x0000002c05057211 */ /* 0x000fe200078e58ff */
[C---:B------:R-:W-:Y:S01]  /*6c50*/  FFMA R12, R26.reuse, R0, R12 ;  /* 0x000000001a0c7223 */ /* 0x040fe2000000000c */
[C---:B------:R-:W-:Y:S01]  /*6c60*/  FFMA R13, R26.reuse, R2, R13 ;  /* 0x000000021a0d7223 */ /* 0x040fe2000000000d */
[C---:B------:R-:W-:Y:S01]  /*6c70*/  FFMA R14, R26.reuse, R3, R14 ;  /* 0x000000031a0e7223 */ /* 0x040fe2000000000e */
[----:B------:R-:W-:Y:S01]  /*6c80*/  FFMA R19, R26, R4, R19 ;  /* 0x000000041a137223 */ /* 0x000fe20000000013 */
[----:B------:R-:W-:Y:S02]  /*6c90*/  F2FP.BF16.F32.PACK_AB R35, R11, R6 ;  /* 0x000000060b23723e */ /* 0x000fe400000010ff */
[----:B------:R-:W-:Y:S02]  /*6ca0*/  LEA R5, R5, UR44, 0x1 ;  /* 0x0000002c05057c11 */ /* 0x000fe4000f8e08ff */
[----:B------:R-:W-:Y:S02]  /*6cb0*/  F2FP.BF16.F32.PACK_AB R8, R9, R8 ;  /* 0x000000080908723e */ /* 0x000fe400000010ff */
[----:B------:R-:W-:Y:S01]  /*6cc0*/  F2FP.BF16.F32.PACK_AB R9, R15, R10 ;  /* 0x0000000a0f09723e */ /* 0x000fe200000010ff */
[----:B------:R1:W-:Y:S01]  /*6cd0*/  STSM.16.M88.4 [R5+0x200], R32 ;  /* 0x0002002005007844 */ /* 0x0003e20000000200 */
[----:B------:R-:W-:Y:S02]  /*6ce0*/  F2FP.BF16.F32.PACK_AB R10, R13, R12 ;  /* 0x0000000c0d0a723e */ /* 0x000fe400000010ff */
[----:B------:R-:W-:Y:S02]  /*6cf0*/  F2FP.BF16.F32.PACK_AB R11, R19, R14 ;  /* 0x0000000e130b723e */ /* 0x000fe400000010ff */
[----:B------:R-:W-:Y:S05]  /*6d00*/  IADD3 R0, PT, PT, R62, 0x200, R5 ;  /* 0x000002003e007810 */ /* 0x000fea0007ffe005 */
[----:B------:R1:W-:Y:S01]  /*6d10*/  STSM.16.M88.4 [R0], R8 ;  /* 0x0000000800007844 */ /* 0x0003e20000000200 */
[----:B------:R-:W-:Y:S01]  /*6d20*/  @!PT LDS RZ, [RZ] ;  /* 0x00000000fffff984 */ /* 0x000fe20000000800 */
[----:B------:R-:W-:Y:S01]  /*6d30*/  @!PT LDS RZ, [RZ] ;  /* 0x00000000fffff984 */ /* 0x000fe20000000800 */
[----:B------:R-:W-:Y:S01]  /*6d40*/  @!PT LDS RZ, [RZ] ;  /* 0x00000000fffff984 */ /* 0x000fe20000000800 */
[----:B------:R-:W-:Y:S01]  /*6d50*/  @!PT LDS RZ, [RZ] ;  /* 0x00000000fffff984 */ /* 0x000fe20000000800 */
[----:B------:R2:W-:Y:S07]  /*6d60*/  MEMBAR.ALL.CTA ;  /* 0x0000000000007992 */ /* 0x0005ee0000008000 */
[----:B--2---:R-:W2:Y:S02]  /*6d70*/  FENCE.VIEW.ASYNC.S ;  /* 0x00000000000073c6 */ /* 0x004ea40000000000 */
[----:B--2---:R-:W-:Y:S06]  /*6d80*/  BAR.SYNC.DEFER_BLOCKING 0x1, 0x80 ;  /* 0x0042000000007b1d */ /* 0x004fec0000010000 */
[----:B------:R-:W-:Y:S05]  /*6d90*/  @P0 BRA `(.L_x_112) ;  /* 0x0000000000200947 */ /* 0x000fea0003800000 */
[----:B------:R-:W2:Y:S01]  /*6da0*/  LDCU.64 UR6, c[0x0][0x348] ;  /* 0x00006900ff0677ac */ /* 0x000ea20008000a00 */
[----:B------:R-:W-:Y:S01]  /*6db0*/  ULEA UR5, UR46, UR44, 0xc ;  /* 0x0000002c2e057291 */ /* 0x000fe2000f8e60ff */
[----:B------:R-:W-:Y:S03]  /*6dc0*/  UMOV UR51, UR36 ;  /* 0x0000002400337c82 */ /* 0x000fe60008000000 */
[----:B------:R-:W-:Y:S02]  /*6dd0*/  UIADD3 UR48, UPT, UPT, UR5, 0x200, URZ ;  /* 0x0000020005307890 */ /* 0x000fe4000fffe0ff */
[----:B--2---:R-:W-:Y:S04]  /*6de0*/  UIADD3 UR4, UP0, UPT, UR6, 0x680, URZ ;  /* 0x0000068006047890 */ /* 0x004fe8000ff1e0ff */
[----:B------:R-:W-:Y:S09]  /*6df0*/  UIADD3.X UR5, UPT, UPT, URZ, UR7, URZ, UP0, !UPT ;  /* 0x00000007ff057290 */ /* 0x000ff200087fe4ff */
[----:B------:R2:W-:Y:S02]  /*6e00*/  UTMASTG.3D [UR48], [UR4] ;  /* 0x00000030040073b5 */ /* 0x0005e40008010000 */
[----:B--2---:R0:W-:Y:S02]  /*6e10*/  UTMACMDFLUSH ;  /* 0x00000000000079b7 */ /* 0x0041e40000000000 */
.L_x_112:
[----:B------:R-:W-:Y:S05]  /*6e20*/  BSYNC.RECONVERGENT B0 ;  /* 0x0000000000007941 */ /* 0x000fea0003800200 */
.L_x_111:
[----:B------:R-:W-:Y:S01]  /*6e30*/  UIADD3 UR47, UPT, UPT, UR46, 0x1, URZ ;  /* 0x000000012e2f7890 */ /* 0x000fe2000fffe0ff */
[----:B------:R-:W-:Y:S03]  /*6e40*/  BSSY.RECONVERGENT B0, `(.L_x_113) ;  /* 0x0000005000007945 */ /* 0x000fe60003800200 */
[----:B------:R-:W-:Y:S04]  /*6e50*/  UISETP.NE.AND UP0, UPT, UR47, 0x3, UPT ;  /* 0x000000032f00788c */ /* 0x000fe8000bf05270 */
[----:B------:R-:W-:Y:S01]  /*6e60*/  USEL UR45, UR47, URZ, UP0 ;  /* 0x000000ff2f2d7287 */ /* 0x000fe20008000000 */
[----:B------:R-:W-:Y:S11]  /*6e70*/  @P0 BRA `(.L_x_114) ;  /* 0x0000000000040947 */ /* 0x000ff60003800000 */
[----:B------:R-:W-:Y:S04]  /*6e80*/  DEPBAR.LE SB0, 0x1 ;  /* 0x000080400000791a */ /* 0x000fe80000000000 */
.L_x_114:
[----:B------:R-:W-:Y:S05]  /*6e90*/  BSYNC.RECONVERGENT B0 ;  /* 0x0000000000007941 */ /* 0x000fea0003800200 */
.L_x_113:
[----:B------:R-:W-:Y:S01]  /*6ea0*/  BAR.SYNC.DEFER_BLOCKING 0x1, 0x80 ;  /* 0x0042000000007b1d */ /* 0x000fe20000010000 */
[----:B------:R-:W-:Y:S01]  /*6eb0*/  ISETP.NE.AND P1, PT, R61, RZ, PT ;  /* 0x000000ff3d00720c */ /* 0x000fe20003f25270 */
[----:B------:R-:W-:Y:S01]  /*6ec0*/  UISETP.NE.AND UP0, UPT, UR53, URZ, UPT ;  /* 0x000000ff3500728c */ /* 0x000fe2000bf05270 */
[----:B------:R-:W-:Y:S11]  /*6ed0*/  LEA R2, R64, UR44, 0x3 ;  /* 0x0000002c40027c11 */ /* 0x000ff6000f8e18ff */
[----:B------:R-:W-:Y:S01]  /*6ee0*/  @P1 SHF.L.U32 R3, R63, 0x1f, RZ ;  /* 0x0000001f3f031819 */ /* 0x000fe200000006ff */
[----:B------:R-:W-:Y:S06]  /*6ef0*/  BRA.U !UP0, `(.L_x_115) ;  /* 0x0000000108247547 */ /* 0x000fec000b800000 */
[----:B------:R-:W-:Y:S01]  /*6f00*/  IMAD.U32 R4, RZ, RZ, UR52 ;  /* 0x00000034ff047e24 */ /* 0x000fe2000f8e00ff */
[----:B-1----:R-:W-:Y:S01]  /*6f10*/  MOV R0, UR54 ;  /* 0x0000003600007c02 */ /* 0x002fe20008000f00 */
[----:B------:R-:W-:Y:S03]  /*6f20*/  UIADD3 UR4, UPT, UPT, UR52, 0x1, URZ ;  /* 0x0000000134047890 */ /* 0x000fe6000fffe0ff */
[----:B------:R-:W-:Y:S01]  /*6f30*/  @P1 LEA R4, R4, UR44, 0x3 ;  /* 0x0000002c04041c11 */ /* 0x000fe2000f8e18ff */
[----:B------:R-:W-:Y:S04]  /*6f40*/  UISETP.NE.AND UP0, UPT, UR4, 0x3, UPT ;  /* 0x000000030400788c */ /* 0x000fe8000bf05270 */
[----:B------:R-:W-:Y:S01]  /*6f50*/  @P1 VIADD R4, R4, 0xe8 ;  /* 0x000000e804041836 */ /* 0x000fe20000000000 */
[----:B------:R-:W-:Y:S04]  /*6f60*/  USEL UR52, UR4, URZ, UP0 ;  /* 0x000000ff04347287 */ /* 0x000fe80008000000 */
[----:B------:R-:W-:Y:S04]  /*6f70*/  @P1 PRMT R0, R0, 0x654, R4 ;  /* 0x0000065400001816 */ /* 0x000fe80000000004 */
[----:B------:R2:W-:Y:S04]  /*6f80*/  @P1 SYNCS.ARRIVE.TRANS64.RED.A1T0 RZ, [R0+URZ], RZ ;  /* 0x000000ff00ff19a7 */ /* 0x0005e800081004ff */
.L_x_115:
[----:B------:R-:W3:Y:S01]  /*6f90*/  @P1 SYNCS.PHASECHK.TRANS64.TRYWAIT P0, [R2+URZ+0xd0], R3 ;  /* 0x0000d003020015a7 */ /* 0x000ee200080011ff */
[----:B------:R-:W-:Y:S01]  /*6fa0*/  BSSY B1, `(.L_x_116) ;  /* 0x0000013000017945 */ /* 0x000fe20003800000 */
[----:B---3--:R-:W-:Y:S03]  /*6fb0*/  @P1 SEL R65, RZ, 0x1, !P0 ;  /* 0x00000001ff411807 */ /* 0x008fe60004000000 */
[----:B------:R-:W-:Y:S05]  /*6fc0*/  @!P1 BRA `(.L_x_117) ;  /* 0x0000000000409947 */ /* 0x000fea0003800000 */
[----:B------:R-:W-:Y:S01]  /*6fd0*/  ISETP.NE.AND P1, PT, R66, RZ, PT ;  /* 0x000000ff4200720c */ /* 0x000fe20003f25270 */
[----:B------:R-:W-:Y:S01]  /*6fe0*/  BSSY B0, `(.L_x_118) ;  /* 0x0000009000007945 */ /* 0x000fe20003800000 */
[----:B------:R-:W-:Y:S11]  /*6ff0*/  ISETP.NE.AND P0, PT, R65, RZ, PT ;  /* 0x000000ff4100720c */ /* 0x000ff60003f05270 */
[----:B------:R-:W-:Y:S05]  /*7000*/  @P1 IMAD R3, R64, 0x800, R44 ;  /* 0x0000080040031824 */ /* 0x000fea00078e022c */
[----:B------:R-:W-:Y:S05]  /*7010*/  @P1 LEA R3, R3, UR44, 0x1 ;  /* 0x0000002c03031c11 */ /* 0x000fea000f8e08ff */
[----:B-12---:R-:W-:Y:S01]  /*7020*/  @P1 IMAD.IADD R0, R62, 0x1, R3 ;  /* 0x000000013e001824 */ /* 0x006fe200078e0203 */
[----:B------:R-:W-:Y:S06]  /*7030*/  @P0 BRA `(.L_x_119) ;  /* 0x00000000000c0947 */ /* 0x000fec0003800000 */
[----:B------:R-:W-:Y:S04]  /*7040*/  SHF.L.U32 R63, R63, 0x1f, RZ ;  /* 0x0000001f3f3f7819 */ /* 0x000fe800000006ff */
[----:B------:R-:W1:Y:S02]  /*7050*/  SYNCS.PHASECHK.TRANS64.TRYWAIT P0, [R2+URZ+0xd0], R63 ;  /* 0x0000d03f020075a7 */ /* 0x000e6400080011ff */
[----:B-1----:R-:W-:Y:S05]  /*7060*/  @!P0 BRA `(.L_x_120) ;  /* 0x0000001800288947 */ /* 0x002fea0003800000 */
.L_x_119:
[----:B------:R-:W-:Y:S05]  /*7070*/  BSYNC B0 ;  /* 0x0000000000007941 */ /* 0x000fea0003800000 */
.L_x_118:
[----:B------:R-:W-:Y:S11]  /*7080*/  ISETP.NE.AND P0, PT, R66, RZ, PT ;  /* 0x000000ff4200720c */ /* 0x000ff60003f05270 */
[----:B------:R-:W-:Y:S02]  /*7090*/  @!UPT UIADD3 URZ, UPT, UPT, URZ, URZ, URZ ;  /* 0x000000fffffff290 */ /* 0x000fe4000fffe0ff */
[----:B------:R-:W-:Y:S05]  /*70a0*/  @P0 WARPSYNC.ALL ;  /* 0x0000000000000948 */ /* 0x000fea0003800000 */
[----:B------:R3:W4:Y:S04]  /*70b0*/  @P0 LDSM.16.M88.4 R28, [R3+0x200] ;  /* 0x00020000031c083b */ /* 0x0007280000000200 */
[----:B------:R3:W2:Y:S02]  /*70c0*/  @P0 LDSM.16.M88.4 R36, [R0+0x200] ;  /* 0x000200000024083b */ /* 0x0006a40000000200 */
.L_x_117:
[----:B------:R-:W-:Y:S05]  /*70d0*/  BSYNC B1 ;  /* 0x0000000000017941 */ /* 0x000fea0003800000 */
.L_x_116:
[----:B-123--:R-:W-:Y:S05]  /*70e0*/  VIADD R0, R25, 0x20 ;  /* 0x0000002019007836 */ /* 0x00efea0000000000 */
[----:B------:R-:W-:Y:S04]  /*70f0*/  SHF.R.U32.HI R0, RZ, 0x15, R0 ;  /* 0x00000015ff007819 */ /* 0x000fe80000011600 */
[----:B------:R-:W-:Y:S11]  /*7100*/  LOP3.LUT P0, RZ, R0, 0x3, R46, 0x48, !PT ;  /* 0x0000000300ff7812 */ /* 0x000ff6000780482e */
[----:B------:R-:W-:Y:S02]  /*7110*/  @!UPT UIADD3 URZ, UPT, UPT, URZ, URZ, URZ ;  /* 0x000000fffffff290 */ /* 0x000fe4000fffe0ff */
[----:B------:R-:W-:Y:S05]  /*7120*/  @!P0 BRA `(.L_x_121) ;  /* 0x0000000000408947 */ /* 0x000fea0003800000 */
[----:B------:R-:W1:Y:S01]  /*7130*/  LDCU.64 UR8, c[0x4][0x70] ;  /* 0x01000e00ff0877ac */ /* 0x000e620008000a00 */
[----:B------:R-:W-:Y:S01]  /*7140*/  MOV R3, 0x0 ;  /* 0x0000000000037802 */ /* 0x000fe20000000f00 */
[----:B------:R-:W-:Y:S02]  /*7150*/  HFMA2 R12, -RZ, RZ, 0, 5.9604644775390625e-08 ;  /* 0x00000001ff0c7431 */ /* 0x000fe400000001ff */
[----:B------:R-:W-:Y:S02]  /*7160*/  IMAD.MOV.U32 R8, RZ, RZ, 0x192 ;  /* 0x00000192ff087424 */ /* 0x000fe400078e00ff */
[----:B------:R-:W-:Y:S01]  /*7170*/  IMAD.MOV.U32 R13, RZ, RZ, RZ ;  /* 0x000000ffff0d7224 */ /* 0x000fe200078e00ff */
[----:B------:R-:W2:Y:S01]  /*7180*/  LDCU.64 UR6, c[0x4][0x78] ;  /* 0x01000f00ff0677ac */ /* 0x000ea20008000a00 */
[----:B------:R-:W3:Y:S01]  /*7190*/  LDC.64 R2, c[0x4][R3] ;  /* 0x0100000003027b82 */ /* 0x000ee20000000a00 */
[----:B------:R-:W5:Y:S01]  /*71a0*/  LDCU.64 UR4, c[0x4][0x10] ;  /* 0x01000200ff0477ac */ /* 0x000f620008000a00 */
[----:B-1----:R-:W-:Y:S01]  /*71b0*/  MOV R5, UR9 ;  /* 0x0000000900057c02 */ /* 0x002fe20008000f00 */
[----:B------:R-:W-:Y:S01]  /*71c0*/  IMAD.U32 R4, RZ, RZ, UR8 ;  /* 0x00000008ff047e24 */ /* 0x000fe2000f8e00ff */
[----:B--2---:R-:W-:Y:S01]  /*71d0*/  MOV R7, UR7 ;  /* 0x0000000700077c02 */ /* 0x004fe20008000f00 */
[----:B------:R-:W-:Y:S01]  /*71e0*/  IMAD.U32 R6, RZ, RZ, UR6 ;  /* 0x00000006ff067e24 */ /* 0x000fe2000f8e00ff */
[----:B-----5:R-:W-:Y:S01]  /*71f0*/  MOV R11, UR5 ;  /* 0x00000005000b7c02 */ /* 0x020fe20008000f00 */
[----:B------:R-:W-:Y:S02]  /*7200*/  IMAD.U32 R10, RZ, RZ, UR4 ;  /* 0x00000004ff0a7e24 */ /* 0x000fe4000f8e00ff */
[----:B------:R-:W-:Y:S07]  /*7210*/  LEPC R20, `(.L_x_121) ;  /* 0x000000001014794e */ /* 0x000fee0000000000 */
[----:B---34-:R-:W-:Y:S05]  /*7220*/  CALL.ABS.NOINC R2 ;  /* 0x0000000002007343 */ /* 0x018fea0003c00000 */
.L_x_121:
[----:B------:R-:W-:Y:S01]  /*7230*/  ISETP.NE.AND P0, PT, R55, RZ, PT ;  /* 0x000000ff3700720c */ /* 0x000fe20003f05270 */
[----:B------:R-:W-:Y:S05]  /*7240*/  WARPSYNC.ALL ;  /* 0x0000000000007948 */ /* 0x000fea0003800000 */
[----:B------:R-:W-:Y:S01]  /*7250*/  R2UR UR4, R25 ;  /* 0x00000000190472ca */ /* 0x000fe200000e0000 */
[----:B------:R-:W-:Y:S01]  /*7260*/  BSSY.RECONVERGENT B0, `(.L_x_122) ;  /* 0x0000057000007945 */ /* 0x000fe20003800200 */
[C---:B----4-:R-:W-:Y:S02]  /*7270*/  SHF.L.U32 R20, R28.reuse, 0x10, RZ ;  /* 0x000000101c147819 */ /* 0x050fe400000006ff */
[----:B------:R-:W-:Y:S02]  /*7280*/  LOP3.LUT R21, R28, 0xffff0000, RZ, 0xc0, !PT ;  /* 0xffff00001c157812 */ /* 0x000fe400078ec0ff */
[----:B------:R-:W-:Y:S02]  /*7290*/  SHF.L.U32 R25, R29, 0x10, RZ ;  /* 0x000000101d197819 */ /* 0x000fe400000006ff */
[----:B------:R-:W-:Y:S02]  /*72a0*/  SHF.L.U32 R28, R30, 0x10, RZ ;  /* 0x000000101e1c7819 */ /* 0x000fe400000006ff */
[C---:B------:R-:W-:Y:S02]  /*72b0*/  SHF.L.U32 R32, R36.reuse, 0x10, RZ ;  /* 0x0000001024207819 */ /* 0x040fe400000006ff */
[----:B------:R-:W-:Y:S01]  /*72c0*/  LOP3.LUT R33, R36, 0xffff0000, RZ, 0xc0, !PT ;  /* 0xffff000024217812 */ /* 0x000fe200078ec0ff */
[----:B------:R-:W1:Y:S01]  /*72d0*/  LDTM.16dp256bit.x4 R4, tmem[UR4+0x20] ;  /* 0x00002004000479ee */ /* 0x000e620008120000 */
[----:B------:R-:W-:Y:S01]  /*72e0*/  R2UR UR4, R27 ;  /* 0x000000001b0472ca */ /* 0x000fe200000e0000 */
[----:B------:R-:W-:Y:S01]  /*72f0*/  NOP ;  /* 0x0000000000007918 */ /* 0x000fe20000000000 */
[----:B------:R-:W-:Y:S02]  /*7300*/  LOP3.LUT R27, R29, 0xffff0000, RZ, 0xc0, !PT ;  /* 0xffff00001d1b7812 */ /* 0x000fe400078ec0ff */
[----:B------:R-:W-:Y:S02]  /*7310*/  LOP3.LUT R29, R30, 0xffff0000, RZ, 0xc0, !PT ;  /* 0xffff00001e1d7812 */ /* 0x000fe400078ec0ff */
[C---:B------:R-:W-:Y:S02]  /*7320*/  SHF.L.U32 R30, R31.reuse, 0x10, RZ ;  /* 0x000000101f1e7819 */ /* 0x040fe400000006ff */
[----:B------:R-:W-:Y:S02]  /*7330*/  LOP3.LUT R31, R31, 0xffff0000, RZ, 0xc0, !PT ;  /* 0xffff00001f1f7812 */ /* 0x000fe400078ec0ff */
[C---:B------:R-:W-:Y:S02]  /*7340*/  SHF.L.U32 R34, R37.reuse, 0x10, RZ ;  /* 0x0000001025227819 */ /* 0x040fe400000006ff */
[----:B------:R-:W-:Y:S01]  /*7350*/  LOP3.LUT R35, R37, 0xffff0000, RZ, 0xc0, !PT ;  /* 0xffff000025237812 */ /* 0x000fe200078ec0ff */
[----:B------:R-:W-:Y:S01]  /*7360*/  UIADD3 UR4, UPT, UPT, UR4, 0x150, URZ ;  /* 0x0000015004047890 */ /* 0x000fe2000fffe0ff */
[C---:B------:R-:W-:Y:S02]  /*7370*/  SHF.L.U32 R36, R38.reuse, 0x10, RZ ;  /* 0x0000001026247819 */ /* 0x040fe400000006ff */
[----:B------:R-:W-:Y:S01]  /*7380*/  LOP3.LUT R37, R38, 0xffff0000, RZ, 0xc0, !PT ;  /* 0xffff000026257812 */ /* 0x000fe200078ec0ff */
[----:B------:R-:W-:Y:S01]  /*7390*/  UPRMT UR4, UR54, 0x654, UR4 ;  /* 0x0000065436047896 */ /* 0x000fe20008000004 */
[C---:B------:R-:W-:Y:S02]  /*73a0*/  SHF.L.U32 R38, R39.reuse, 0x10, RZ ;  /* 0x0000001027267819 */ /* 0x040fe400000006ff */
[----:B------:R-:W-:Y:S01]  /*73b0*/  LOP3.LUT R39, R39, 0xffff0000, RZ, 0xc0, !PT ;  /* 0xffff000027277812 */ /* 0x000fe200078ec0ff */
[C---:B-1----:R-:W-:Y:S01]  /*73c0*/  FMUL R4, R24.reuse, R4 ;  /* 0x0000000418047220 */ /* 0x042fe20000400000 */
[C---:B------:R-:W-:Y:S01]  /*73d0*/  FMUL R5, R24.reuse, R5 ;  /* 0x0000000518057220 */ /* 0x040fe20000400000 */
[----:B------:R-:W-:Y:S03]  /*73e0*/  FMUL R6, R24, R6 ;  /* 0x0000000618067220 */ /* 0x000fe60000400000 */
[----:B------:R-:W-:Y:S01]  /*73f0*/  SYNCS.ARRIVE.TRANS64.RED.A1T0 RZ, [UR4], RZ ;  /* 0x000000ffffff79a7 */ /* 0x000fe20008100404 */
[C---:B------:R-:W-:Y:S01]  /*7400*/  FFMA R4, R26.reuse, R20, R4 ;  /* 0x000000141a047223 */ /* 0x040fe20000000004 */
[C---:B------:R-:W-:Y:S01]  /*7410*/  FFMA R5, R26.reuse, R21, R5 ;  /* 0x000000151a057223 */ /* 0x040fe20000000005 */
[----:B------:R-:W-:Y:S01]  /*7420*/  FFMA R6, R26, R25, R6 ;  /* 0x000000191a067223 */ /* 0x000fe20000000006 */
[C---:B------:R-:W-:Y:S01]  /*7430*/  FMUL R7, R24.reuse, R7 ;  /* 0x0000000718077220 */ /* 0x040fe20000400000 */
[C---:B------:R-:W-:Y:S01]  /*7440*/  FMUL R8, R24.reuse, R8 ;  /* 0x0000000818087220 */ /* 0x040fe20000400000 */
[----:B------:R-:W-:Y:S01]  /*7450*/  FMUL R9, R24, R9 ;  /* 0x0000000918097220 */ /* 0x000fe20000400000 */
[----:B------:R-:W-:Y:S01]  /*7460*/  F2FP.BF16.F32.PACK_AB R4, R5, R4 ;  /* 0x000000040504723e */ /* 0x000fe200000010ff */
[C---:B------:R-:W-:Y:S01]  /*7470*/  FFMA R7, R26.reuse, R27, R7 ;  /* 0x0000001b1a077223 */ /* 0x040fe20000000007 */
[C---:B------:R-:W-:Y:S01]  /*7480*/  FFMA R8, R26.reuse, R28, R8 ;  /* 0x0000001c1a087223 */ /* 0x040fe20000000008 */
[----:B------:R-:W-:Y:S01]  /*7490*/  FFMA R9, R26, R29, R9 ;  /* 0x0000001d1a097223 */ /* 0x000fe20000000009 */
[C---:B------:R-:W-:Y:S01]  /*74a0*/  FMUL R10, R24.reuse, R10 ;  /* 0x0000000a180a7220 */ /* 0x040fe20000400000 */
[C---:B------:R-:W-:Y:S01]  /*74b0*/  FMUL R11, R24.reuse, R11 ;  /* 0x0000000b180b7220 */ /* 0x040fe20000400000 */
[----:B------:R-:W-:Y:S01]  /*74c0*/  F2FP.BF16.F32.PACK_AB R5, R7, R6 ;  /* 0x000000060705723e */ /* 0x000fe200000010ff */
[C---:B------:R-:W-:Y:S01]  /*74d0*/  FMUL R0, R24.reuse, R12 ;  /* 0x0000000c18007220 */ /* 0x040fe20000400000 */
[----:B------:R-:W-:Y:S01]  /*74e0*/  FMUL R2, R24, R13 ;  /* 0x0000000d18027220 */ /* 0x000fe20000400000 */
[----:B------:R-:W-:Y:S01]  /*74f0*/  FFMA R10, R26, R30, R10 ;  /* 0x0000001e1a0a7223 */ /* 0x000fe2000000000a */
[----:B------:R-:W-:Y:S01]  /*7500*/  FMUL R3, R24, R14 ;  /* 0x0000000e18037220 */ /* 0x000fe20000400000 */
[----:B------:R-:W-:Y:S01]  /*7510*/  F2FP.BF16.F32.PACK_AB R6, R9, R8 ;  /* 0x000000080906723e */ /* 0x000fe200000010ff */
[----:B------:R-:W-:Y:S01]  /*7520*/  FFMA R11, R26, R31, R11 ;  /* 0x0000001f1a0b7223 */ /* 0x000fe2000000000b */
[C---:B------:R-:W-:Y:S01]  /*7530*/  FMUL R15, R24.reuse, R15 ;  /* 0x0000000f180f7220 */ /* 0x040fe20000400000 */
[----:B------:R-:W-:Y:S01]  /*7540*/  FMUL R12, R24, R16 ;  /* 0x00000010180c7220 */ /* 0x000fe20000400000 */
[----:B------:R-:W-:Y:S01]  /*7550*/  FFMA R0, R26, R32, R0 ;  /* 0x000000201a007223 */ /* 0x000fe20000000000 */
[----:B------:R-:W-:Y:S01]  /*7560*/  MOV R8, UR45 ;  /* 0x0000002d00087c02 */ /* 0x000fe20008000f00 */
[----:B------:R-:W-:Y:S01]  /*7570*/  FMUL R13, R24, R17 ;  /* 0x00000011180d7220 */ /* 0x000fe20000400000 */
[----:B------:R-:W-:Y:S01]  /*7580*/  FFMA R2, R26, R33, R2 ;  /* 0x000000211a027223 */ /* 0x000fe20000000002 */
[----:B------:R-:W-:Y:S01]  /*7590*/  FMUL R14, R24, R18 ;  /* 0x00000012180e7220 */ /* 0x000fe20000400000 */
[C---:B------:R-:W-:Y:S01]  /*75a0*/  FFMA R3, R26.reuse, R34, R3 ;  /* 0x000000221a037223 */ /* 0x040fe20000000003 */
[----:B------:R-:W-:Y:S01]  /*75b0*/  FFMA R15, R26, R35, R15 ;  /* 0x000000231a0f7223 */ /* 0x000fe2000000000f */
[----:B------:R-:W-:Y:S01]  /*75c0*/  FMUL R19, R24, R19 ;  /* 0x0000001318137220 */ /* 0x000fe20000400000 */
[----:B------:R-:W-:Y:S01]  /*75d0*/  FFMA R12, R26, R36, R12 ;  /* 0x000000241a0c7223 */ /* 0x000fe2000000000c */
[----:B------:R-:W-:Y:S01]  /*75e0*/  LEA R8, R8, R44, 0xb ;  /* 0x0000002c08087211 */ /* 0x000fe200078e58ff */
        /* <DEDUP_REMOVED lines=21> */
[----:B------:R-:W-:Y:S02]  /*7740*/  ULEA UR5, UR45, UR44, 0xc ;  /* 0x0000002c2d057291 */ /* 0x000fe4000f8e60ff */
[----:B------:R-:W-:Y:S02]  /*7750*/  UIADD3 UR9, UPT, UPT, UR49, 0x20, URZ ;  /* 0x0000002031097890 */ /* 0x000fe4000fffe0ff */
[----:B------:R-:W-:Y:S01]  /*7760*/  UIADD3 UR8, UPT, UPT, UR5, 0x200, URZ ;  /* 0x0000020005087890 */ /* 0x000fe2000fffe0ff */
[----:B------:R-:W-:Y:S01]  /*7770*/  UMOV UR10, UR50 ;  /* 0x00000032000a7c82 */ /* 0x000fe20008000000 */
[----:B------:R-:W-:Y:S01]  /*7780*/  UMOV UR11, UR36 ;  /* 0x00000024000b7c82 */ /* 0x000fe20008000000 */
[----:B--2---:R-:W-:Y:S04]  /*7790*/  UIADD3 UR4, UP0, UPT, UR6, 0x680, URZ ;  /* 0x0000068006047890 */ /* 0x004fe8000ff1e0ff */
[----:B------:R-:W-:Y:S09]  /*77a0*/  UIADD3.X UR5, UPT, UPT, URZ, UR7, URZ, UP0, !UPT ;  /* 0x00000007ff057290 */ /* 0x000ff200087fe4ff */
[----:B------:R2:W-:Y:S02]  /*77b0*/  UTMASTG.3D [UR8], [UR4] ;  /* 0x00000008040073b5 */ /* 0x0005e40008010000 */
[----:B--2---:R0:W-:Y:S02]  /*77c0*/  UTMACMDFLUSH ;  /* 0x00000000000079b7 */ /* 0x0041e40000000000 */
.L_x_123:
[----:B------:R-:W-:Y:S05]  /*77d0*/  BSYNC.RECONVERGENT B0 ;  /* 0x0000000000007941 */ /* 0x000fea0003800200 */
.L_x_122:
[----:B------:R-:W-:Y:S01]  /*77e0*/  UIADD3 UR4, UPT, UPT, UR45, 0x1, URZ ;  /* 0x000000012d047890 */ /* 0x000fe2000fffe0ff */
[----:B------:R-:W-:Y:S03]  /*77f0*/  BSSY.RECONVERGENT B0, `(.L_x_124) ;  /* 0x0000008000007945 */ /* 0x000fe60003800200 */
[----:B------:R-:W-:Y:S04]  /*7800*/  UISETP.NE.AND UP0, UPT, UR4, 0x3, UPT ;  /* 0x000000030400788c */ /* 0x000fe8000bf05270 */
[----:B------:R-:W-:Y:S02]  /*7810*/  UISETP.EQ.XOR UP1, UPT, UR47, 0x3, !UP0 ;  /* 0x000000032f00788c */ /* 0x000fe4000c722a70 */
[----:B------:R-:W-:Y:S02]  /*7820*/  USEL UR46, UR4, URZ, UP0 ;  /* 0x000000ff042e7287 */ /* 0x000fe40008000000 */
[----:B------:R-:W-:Y:S04]  /*7830*/  USEL UR5, URZ, 0x1, !UP1 ;  /* 0x00000001ff057887 */ /* 0x000fe8000c800000 */
[----:B------:R-:W-:Y:S01]  /*7840*/  ULOP3.LUT UR55, UR55, UR5, URZ, 0x3c, !UPT ;  /* 0x0000000537377292 */ /* 0x000fe2000f8e3cff */
[----:B------:R-:W-:Y:S11]  /*7850*/  @P0 BRA `(.L_x_125) ;  /* 0x0000000000040947 */ /* 0x000ff60003800000 */
[----:B------:R-:W-:Y:S04]  /*7860*/  DEPBAR.LE SB0, 0x1 ;  /* 0x000080400000791a */ /* 0x000fe80000000000 */
.L_x_125:
[----:B------:R-:W-:Y:S05]  /*7870*/  BSYNC.RECONVERGENT B0 ;  /* 0x0000000000007941 */ /* 0x000fea0003800200 */
.L_x_124:
[----:B------:R-:W-:Y:S01]  /*7880*/  BAR.SYNC.DEFER_BLOCKING 0x1, 0x80 ;  /* 0x0042000000007b1d */ /* 0x000fe20000010000 */
[----:B------:R-:W-:Y:S01]  /*7890*/  UISETP.NE.AND UP0, UPT, UR53, -0x2, UPT ;  /* 0xfffffffe3500788c */ /* 0x000fe2000bf05270 */
[----:B------:R-:W-:Y:S08]  /*78a0*/  IADD3 R22, PT, PT, R22, 0x1, RZ ;  /* 0x0000000116167810 */ /* 0x000ff00007ffe0ff */
[----:B------:R-:W-:Y:S05]  /*78b0*/  BRA.U !UP0, `(.L_x_126) ;  /* 0x0000000108287547 */ /* 0x000fea000b800000 */
[----:B------:R-:W-:Y:S01]  /*78c0*/  ISETP.NE.AND P0, PT, R61, RZ, PT ;  /* 0x000000ff3d00720c */ /* 0x000fe20003f05270 */
[----:B------:R-:W-:Y:S01]  /*78d0*/  IMAD.U32 R2, RZ, RZ, UR52 ;  /* 0x00000034ff027e24 */ /* 0x000fe2000f8e00ff */
[----:B------:R-:W-:Y:S01]  /*78e0*/  UIADD3 UR4, UPT, UPT, UR52, 0x1, URZ ;  /* 0x0000000134047890 */ /* 0x000fe2000fffe0ff */
[----:B------:R-:W-:Y:S03]  /*78f0*/  IMAD.U32 R0, RZ, RZ, UR54 ;  /* 0x00000036ff007e24 */ /* 0x000fe6000f8e00ff */
[----:B------:R-:W-:Y:S04]  /*7900*/  UISETP.NE.AND UP0, UPT, UR4, 0x3, UPT ;  /* 0x000000030400788c */ /* 0x000fe8000bf05270 */
[----:B------:R-:W-:Y:S03]  /*7910*/  USEL UR52, UR4, URZ, UP0 ;  /* 0x000000ff04347287 */ /* 0x000fe60008000000 */
[----:B------:R-:W-:Y:S05]  /*7920*/  @P0 LEA R2, R2, UR44, 0x3 ;  /* 0x0000002c02020c11 */ /* 0x000fea000f8e18ff */
[----:B------:R-:W-:Y:S05]  /*7930*/  @P0 VIADD R2, R2, 0xe8 ;  /* 0x000000e802020836 */ /* 0x000fea0000000000 */
[----:B------:R-:W-:Y:S04]  /*7940*/  @P0 PRMT R0, R0, 0x654, R2 ;  /* 0x0000065400000816 */ /* 0x000fe80000000002 */
[----:B------:R2:W-:Y:S03]  /*7950*/  @P0 SYNCS.ARRIVE.TRANS64.RED.A1T0 RZ, [R0+URZ], RZ ;  /* 0x000000ff00ff09a7 */ /* 0x0005e600081004ff */
.L_x_126:
[----:B------:R-:W-:Y:S01]  /*7960*/  R2UR UR6, R60 ;  /* 0x000000003c0672ca */ /* 0x000fe200000e0000 */
[----:B------:R-:W-:Y:S01]  /*7970*/  UIADD3 UR53, UPT, UPT, UR53, 0x2, URZ ;  /* 0x0000000235357890 */ /* 0x000fe2000fffe0ff */
[----:B------:R-:W-:Y:S02]  /*7980*/  R2UR UR5, R47 ;  /* 0x000000002f0572ca */ /* 0x000fe400000e0000 */
[----:B------:R-:W-:Y:S02]  /*7990*/  R2UR UR4, R48 ;  /* 0x00000000300472ca */ /* 0x000fe400000e0000 */
[----:B------:R-:W-:Y:S02]  /*79a0*/  R2UR UR36, R58 ;  /* 0x000000003a2472ca */ /* 0x000fe400000e0000 */
[----:B------:R-:W-:Y:S02]  /*79b0*/  ISETP.NE.AND P0, PT, R51, 0x2, PT ;  /* 0x000000023300780c */ /* 0x000fe40003f05270 */
[----:B------:R-:W-:Y:S02]  /*79c0*/  ISETP.NE.AND P1, PT, R22, 0x4, PT ;  /* 0x000000041600780c */ /* 0x000fe40003f25270 */
[----:B------:R-:W-:Y:S01]  /*79d0*/  SEL R2, RZ, 0x1, P0 ;  /* 0x00000001ff027807 */ /* 0x000fe20000000000 */
[----:B------:R-:W-:Y:S01]  /*79e0*/  UISETP.NE.AND UP0, UPT, UR6, URZ, UPT ;  /* 0x000000ff0600728c */ /* 0x000fe2000bf05270 */
[----:B--2---:R-:W-:Y:S01]  /*79f0*/  SEL R0, RZ, 0x1, P1 ;  /* 0x00000001ff007807 */ /* 0x004fe20000800000 */
[----:B------:R-:W-:Y:S01]  /*7a00*/  UIADD3 UR30, UPT, UPT, UR37, UR5, URZ ;  /* 0x00000005251e7290 */ /* 0x000fe2000fffe0ff */
[----:B------:R-:W-:Y:S01]  /*7a10*/  LOP3.LUT R52, R52, R2, RZ, 0x3c, !PT ;  /* 0x0000000234347212 */ /* 0x000fe200078e3cff */
[----:B------:R-:W-:Y:S01]  /*7a20*/  UIADD3 UR26, UPT, UPT, UR38, UR4, URZ ;  /* 0x00000004261a7290 */ /* 0x000fe2000fffe0ff */
[----:B------:R-:W-:Y:S02]  /*7a30*/  LOP3.LUT R53, R53, R0, RZ, 0x3c, !PT ;  /* 0x0000000035357212 */ /* 0x000fe400078e3cff */
[----:B------:R-:W-:Y:S02]  /*7a40*/  SEL R51, R51, RZ, P0 ;  /* 0x000000ff33337207 */ /* 0x000fe40000000000 */
[----:B------:R-:W-:Y:S01]  /*7a50*/  SEL R22, R22, RZ, P1 ;  /* 0x000000ff16167207 */ /* 0x000fe20000800000 */
[----:B------:R-:W-:Y:S06]  /*7a60*/  BRA.U UP0, `(.L_x_127) ;  /* 0xffffffdd005c7547 */ /* 0x000fec000b83ffff */
[----:B------:R-:W-:-:S13]  /*7a70*/  R2UR UR4, R49 ;  /* 0x00000000310472ca */ /* 0x000fda00000e0000 */
[----:B------:R-:W-:-:S09]  /*7a80*/  UISETP.NE.AND UP0, UPT, UR4, URZ, UPT ;  /* 0x000000ff0400728c */ /* 0x000fd2000bf05270 */
[----:B------:R-:W-:Y:S05]  /*7a90*/  BRA.U !UP0, `(.L_x_128) ;  /* 0x0000000108487547 */ /* 0x000fea000b800000 */
[----:B------:R-:W2:Y:S02]  /*7aa0*/  LDCU.64 UR4, c[0x0][0x890] ;  /* 0x00011200ff0477ac */ /* 0x000ea40008000a00 */
[----:B--2---:R-:W-:-:S04]  /*7ab0*/  UISETP.NE.U32.AND UP0, UPT, UR4, URZ, UPT ;  /* 0x000000ff0400728c */ /* 0x004fc8000bf05070 */
[----:B------:R-:W-:-:S09]  /*7ac0*/  UISETP.NE.AND.EX UP0, UPT, UR5, URZ, UPT, UP0 ;  /* 0x000000ff0500728c */ /* 0x000fd2000bf05300 */
[----:B------:R-:W-:Y:S05]  /*7ad0*/  BRA.U UP0, `(.L_x_129) ;  /* 0x00000001000c7547 */ /* 0x000fea000b800000 */
[----:B------:R-:W-:-:S13]  /*7ae0*/  FSETP.NEU.AND P0, PT, R26, RZ, PT ;  /* 0x000000ff1a00720b */ /* 0x000fda0003f0d000 */
[----:B------:R-:W-:Y:S05]  /*7af0*/  @!P0 EXIT ;  /* 0x000000000000894d */ /* 0x000fea0003800000 */
[----:B------:R-:W-:Y:S05]  /*7b00*/  BRA `(.L_x_128) ;  /* 0x00000000002c7947 */ /* 0x000fea0003800000 */
.L_x_129:
[----:B------:R-:W-:Y:S01]  /*7b10*/  ISETP.NE.AND P0, PT, R50, RZ, PT ;  /* 0x000000ff3200720c */ /* 0x000fe20003f05270 */
[----:B------:R-:W-:-:S12]  /*7b20*/  BSSY.RECONVERGENT B0, `(.L_x_128) ;  /* 0x0000009000007945 */ /* 0x000fd80003800200 */
[----:B------:R-:W-:Y:S05]  /*7b30*/  @P0 BRA `(.L_x_130) ;  /* 0x0000000000140947 */ /* 0x000fea0003800000 */
[----:B------:R-:W2:Y:S02]  /*7b40*/  LDCU.64 UR4, c[0x0][0x888] ;  /* 0x00011100ff0477ac */ /* 0x000ea40008000a00 */
[----:B--2---:R-:W-:-:S04]  /*7b50*/  ISETP.NE.U32.AND P0, PT, RZ, UR4, PT ;  /* 0x00000004ff007c0c */ /* 0x004fc8000bf05070 */
[----:B------:R-:W-:-:S13]  /*7b60*/  ISETP.NE.AND.EX P0, PT, RZ, UR5, PT, P0 ;  /* 0x00000005ff007c0c */ /* 0x000fda000bf05300 */
[----:B------:R-:W-:Y:S05]  /*7b70*/  @!P0 EXIT ;  /* 0x000000000000894d */ /* 0x000fea0003800000 */
[----:B------:R-:W-:Y:S05]  /*7b80*/  BRA `(.L_x_131) ;  /* 0x0000000000087947 */ /* 0x000fea0003800000 */
.L_x_130:
[----:B------:R-:W-:-:S13]  /*7b90*/  FSETP.NEU.AND P0, PT, R26, RZ, PT ;  /* 0x000000ff1a00720b */ /* 0x000fda0003f0d000 */
[----:B------:R-:W-:Y:S05]  /*7ba0*/  @!P0 EXIT ;  /* 0x000000000000894d */ /* 0x000fea0003800000 */
.L_x_131:
[----:B------:R-:W-:Y:S05]  /*7bb0*/  BSYNC.RECONVERGENT B0 ;  /* 0x0000000000007941 */ /* 0x000fea0003800200 */
.L_x_128:
[----:B------:R-:W-:Y:S01]  /*7bc0*/  ULEA UR4, UR52, UR44, 0x3 ;  /* 0x0000002c34047291 */ /* 0x000fe2000f8e18ff */
[----:B------:R-:W-:-:S04]  /*7bd0*/  DEPBAR.LE SB0, 0x0 ;  /* 0x000080000000791a */ /* 0x000fc80000000000 */
[----:B------:R-:W-:-:S04]  /*7be0*/  UIADD3 UR4, UPT, UPT, UR4, 0xe8, URZ ;  /* 0x000000e804047890 */ /* 0x000fc8000fffe0ff */
[----:B------:R-:W-:-:S09]  /*7bf0*/  UPRMT UR4, UR54, 0x654, UR4 ;  /* 0x0000065436047896 */ /* 0x000fd20008000004 */
[----:B------:R-:W-:Y:S01]  /*7c00*/  SYNCS.ARRIVE.TRANS64.RED.A1T0 RZ, [UR4], RZ ;  /* 0x000000ffffff79a7 */ /* 0x000fe20008100404 */
[----:B------:R-:W-:Y:S05]  /*7c10*/  EXIT ;  /* 0x000000000000794d */ /* 0x000fea0003800000 */
.L_x_25:
[----:B---3--:R3:W4:Y:S02]  /*7c20*/  SYNCS.PHASECHK.TRANS64.TRYWAIT P0, [R0+URZ+0x180], R2 ;  /* 0x00018002000075a7 */ /* 0x00872400080011ff */
[----:B----4-:R-:W-:Y:S05]  /*7c30*/  @!P0 NANOSLEEP.SYNCS 0x989680 ;  /* 0x009896800000895d */ /* 0x010fea0003900000 */
[----:B------:R-:W4:Y:S02]  /*7c40*/  @!P0 SYNCS.PHASECHK.TRANS64 P0, [R0+URZ+0x180], R2 ;  /* 0x00018002000085a7 */ /* 0x000f2400080010ff */
[----:B----4-:R-:W-:Y:S05]  /*7c50*/  @!P0 BRA `(.L_x_25) ;  /* 0xfffffffc00f08947 */ /* 0x010fea000383ffff */
[----:B------:R-:W-:Y:S05]  /*7c60*/  BRA `(.L_x_132) ;  /* 0xffffff9c00547947 */ /* 0x000fea000383ffff */
.L_x_28:
[----:B--2---:R-:W-:-:S07]  /*7c70*/  MOV R0, UR33 ;  /* 0x0000002100007c02 */ /* 0x004fce0008000f00 */
.L_x_133:
[----:B--2---:R2:W3:Y:S02]  /*7c80*/  SYNCS.PHASECHK.TRANS64.TRYWAIT P0, [R0+URZ+0x68], R3 ;  /* 0x00006803000075a7 */ /* 0x0044e400080011ff */
[----:B---3--:R-:W-:Y:S05]  /*7c90*/  @!P0 NANOSLEEP.SYNCS 0x989680 ;  /* 0x009896800000895d */ /* 0x008fea0003900000 */
[----:B------:R-:W3:Y:S02]  /*7ca0*/  @!P0 SYNCS.PHASECHK.TRANS64 P0, [R0+URZ+0x68], R3 ;  /* 0x00006803000085a7 */ /* 0x000ee400080010ff */
[----:B---3--:R-:W-:Y:S05]  /*7cb0*/  @!P0 BRA `(.L_x_133) ;  /* 0xfffffffc00f08947 */ /* 0x008fea000383ffff */
[----:B------:R-:W-:Y:S05]  /*7cc0*/  BRA `(.L_x_27) ;  /* 0xffffff9c009c7947 */ /* 0x000fea000383ffff */
.L_x_35:
[----:B-1----:R-:W-:-:S07]  /*7cd0*/  MOV R0, UR17 ;  /* 0x0000001100007c02 */ /* 0x002fce0008000f00 */
.L_x_134:
[----:B-1----:R1:W2:Y:S02]  /*7ce0*/  SYNCS.PHASECHK.TRANS64.TRYWAIT P0, [R0+URZ+0x68], R3 ;  /* 0x00006803000075a7 */ /* 0x0022a400080011ff */
[----:B--2---:R-:W-:Y:S05]  /*7cf0*/  @!P0 NANOSLEEP.SYNCS 0x989680 ;  /* 0x009896800000895d */ /* 0x004fea0003900000 */
[----:B------:R-:W2:Y:S02]  /*7d00*/  @!P0 SYNCS.PHASECHK.TRANS64 P0, [R0+URZ+0x68], R3 ;  /* 0x00006803000085a7 */ /* 0x000ea400080010ff */
[----:B--2---:R-:W-:Y:S05]  /*7d10*/  @!P0 BRA `(.L_x_134) ;  /* 0xfffffffc00f08947 */ /* 0x004fea000383ffff */
[----:B------:R-:W-:Y:S05]  /*7d20*/  BRA `(.L_x_34) ;  /* 0xffffffa0005c7947 */ /* 0x000fea000383ffff */
.L_x_40:
[----:B-1----:R1:W2:Y:S02]  /*7d30*/  SYNCS.PHASECHK.TRANS64.TRYWAIT P0, [R3+URZ+0x110], R0 ;  /* 0x00011000030075a7 */ /* 0x0022a400080011ff */
[----:B--2---:R-:W-:Y:S05]  /*7d40*/  @!P0 NANOSLEEP.SYNCS 0x989680 ;  /* 0x009896800000895d */ /* 0x004fea0003900000 */
[----:B------:R-:W2:Y:S02]  /*7d50*/  @!P0 SYNCS.PHASECHK.TRANS64 P0, [R3+URZ+0x110], R0 ;  /* 0x00011000030085a7 */ /* 0x000ea400080010ff */
[----:B--2---:R-:W-:Y:S05]  /*7d60*/  @!P0 BRA `(.L_x_40) ;  /* 0xfffffffc00f08947 */ /* 0x004fea000383ffff */
[----:B------:R-:W-:Y:S05]  /*7d70*/  BRA `(.L_x_135) ;  /* 0xffffffa400047947 */ /* 0x000fea000383ffff */
.L_x_44:
[----:B------:R-:W-:-:S07]  /*7d80*/  MOV R0, UR4 ;  /* 0x0000000400007c02 */ /* 0x000fce0008000f00 */
.L_x_136:
[----:B-1----:R1:W2:Y:S02]  /*7d90*/  SYNCS.PHASECHK.TRANS64.TRYWAIT P0, [R0+URZ], R2 ;  /* 0x00000002000075a7 */ /* 0x0022a400080011ff */
[----:B--2---:R-:W-:Y:S05]  /*7da0*/  @!P0 NANOSLEEP.SYNCS 0x989680 ;  /* 0x009896800000895d */ /* 0x004fea0003900000 */
[----:B------:R-:W2:Y:S02]  /*7db0*/  @!P0 SYNCS.PHASECHK.TRANS64 P0, [R0+URZ], R2 ;  /* 0x00000002000085a7 */ /* 0x000ea400080010ff */
[----:B--2---:R-:W-:Y:S05]  /*7dc0*/  @!P0 BRA `(.L_x_136) ;  /* 0xfffffffc00f08947 */ /* 0x004fea000383ffff */
[----:B------:R-:W-:Y:S05]  /*7dd0*/  BRA `(.L_x_137) ;  /* 0xffffffa800b07947 */ /* 0x000fea000383ffff */
.L_x_45:
[----:B------:R-:W-:-:S07]  /*7de0*/  MOV R0, UR5 ;  /* 0x0000000500007c02 */ /* 0x000fce0008000f00 */
.L_x_138:
[----:B-1----:R1:W2:Y:S02]  /*7df0*/  SYNCS.PHASECHK.TRANS64.TRYWAIT P0, [R0+URZ], R3 ;  /* 0x00000003000075a7 */ /* 0x0022a400080011ff */
[----:B--2---:R-:W-:Y:S05]  /*7e00*/  @!P0 NANOSLEEP.SYNCS 0x989680 ;  /* 0x009896800000895d */ /* 0x004fea0003900000 */
[----:B------:R-:W2:Y:S02]  /*7e10*/  @!P0 SYNCS.PHASECHK.TRANS64 P0, [R0+URZ], R3 ;  /* 0x00000003000085a7 */ /* 0x000ea400080010ff */
[----:B--2---:R-:W-:Y:S05]  /*7e20*/  @!P0 BRA `(.L_x_138) ;  /* 0xfffffffc00f08947 */ /* 0x004fea000383ffff */
[----:B------:R-:W-:Y:S05]  /*7e30*/  BRA `(.L_x_139) ;  /* 0xffffffa800bc7947 */ /* 0x000fea000383ffff */
.L_x_46:
[----:B------:R-:W-:-:S07]  /*7e40*/  MOV R0, UR5 ;  /* 0x0000000500007c02 */ /* 0x000fce0008000f00 */
.L_x_140:
[----:B-1----:R1:W2:Y:S02]  /*7e50*/  SYNCS.PHASECHK.TRANS64.TRYWAIT P0, [R0+URZ], R3 ;  /* 0x00000003000075a7 */ /* 0x0022a400080011ff */
[----:B--2---:R-:W-:Y:S05]  /*7e60*/  @!P0 NANOSLEEP.SYNCS 0x989680 ;  /* 0x009896800000895d */ /* 0x004fea0003900000 */
[----:B------:R-:W2:Y:S02]  /*7e70*/  @!P0 SYNCS.PHASECHK.TRANS64 P0, [R0+URZ], R3 ;  /* 0x00000003000085a7 */ /* 0x000ea400080010ff */
[----:B--2---:R-:W-:Y:S05]  /*7e80*/  @!P0 BRA `(.L_x_140) ;  /* 0xfffffffc00f08947 */ /* 0x004fea000383ffff */
[----:B------:R-:W-:Y:S05]  /*7e90*/  BRA `(.L_x_141) ;  /* 0xffffffa800c87947 */ /* 0x000fea000383ffff */
.L_x_47:
[----:B------:R-:W-:-:S07]  /*7ea0*/  MOV R0, UR5 ;  /* 0x0000000500007c02 */ /* 0x000fce0008000f00 */
.L_x_142:
[----:B-1----:R1:W2:Y:S02]  /*7eb0*/  SYNCS.PHASECHK.TRANS64.TRYWAIT P0, [R0+URZ], R3 ;  /* 0x00000003000075a7 */ /* 0x0022a400080011ff */
[----:B--2---:R-:W-:Y:S05]  /*7ec0*/  @!P0 NANOSLEEP.SYNCS 0x989680 ;  /* 0x009896800000895d */ /* 0x004fea0003900000 */
[----:B------:R-:W2:Y:S02]  /*7ed0*/  @!P0 SYNCS.PHASECHK.TRANS64 P0, [R0+URZ], R3 ;  /* 0x00000003000085a7 */ /* 0x000ea400080010ff */
[----:B--2---:R-:W-:Y:S05]  /*7ee0*/  @!P0 BRA `(.L_x_142) ;  /* 0xfffffffc00f08947 */ /* 0x004fea000383ffff */
[----:B------:R-:W-:Y:S05]  /*7ef0*/  BRA `(.L_x_143) ;  /* 0xffffffa800d47947 */ /* 0x000fea000383ffff */
.L_x_48:
[----:B------:R-:W-:-:S07]  /*7f00*/  MOV R0, UR5 ;  /* 0x0000000500007c02 */ /* 0x000fce0008000f00 */
.L_x_144:
[----:B-1----:R1:W2:Y:S02]  /*7f10*/  SYNCS.PHASECHK.TRANS64.TRYWAIT P0, [R0+URZ], R3 ;  /* 0x00000003000075a7 */ /* 0x0022a400080011ff */
[----:B--2---:R-:W-:Y:S05]  /*7f20*/  @!P0 NANOSLEEP.SYNCS 0x989680 ;  /* 0x009896800000895d */ /* 0x004fea0003900000 */
[----:B------:R-:W2:Y:S02]  /*7f30*/  @!P0 SYNCS.PHASECHK.TRANS64 P0, [R0+URZ], R3 ;  /* 0x00000003000085a7 */ /* 0x000ea400080010ff */
[----:B--2---:R-:W-:Y:S05]  /*7f40*/  @!P0 BRA `(.L_x_144) ;  /* 0xfffffffc00f08947 */ /* 0x004fea000383ffff */
[----:B------:R-:W-:Y:S05]  /*7f50*/  BRA `(.L_x_145) ;  /* 0xffffffa800e07947 */ /* 0x000fea000383ffff */
.L_x_49:
[----:B------:R-:W-:-:S07]  /*7f60*/  MOV R0, UR5 ;  /* 0x0000000500007c02 */ /* 0x000fce0008000f00 */
.L_x_146:
[----:B-1----:R1:W2:Y:S02]  /*7f70*/  SYNCS.PHASECHK.TRANS64.TRYWAIT P0, [R0+URZ], R3 ;  /* 0x00000003000075a7 */ /* 0x0022a400080011ff */
[----:B--2---:R-:W-:Y:S05]  /*7f80*/  @!P0 NANOSLEEP.SYNCS 0x989680 ;  /* 0x009896800000895d */ /* 0x004fea0003900000 */
[----:B------:R-:W2:Y:S02]  /*7f90*/  @!P0 SYNCS.PHASECHK.TRANS64 P0, [R0+URZ], R3 ;  /* 0x00000003000085a7 */ /* 0x000ea400080010ff */
[----:B--2---:R-:W-:Y:S05]  /*7fa0*/  @!P0 BRA `(.L_x_146) ;  /* 0xfffffffc00f08947 */ /* 0x004fea000383ffff */
[----:B------:R-:W-:Y:S05]  /*7fb0*/  BRA `(.L_x_147) ;  /* 0xffffffa800ec7947 */ /* 0x000fea000383ffff */
.L_x_50:
[----:B------:R-:W-:-:S07]  /*7fc0*/  MOV R0, UR5 ;  /* 0x0000000500007c02 */ /* 0x000fce0008000f00 */
.L_x_148:
[----:B-1----:R1:W2:Y:S02]  /*7fd0*/  SYNCS.PHASECHK.TRANS64.TRYWAIT P0, [R0+URZ], R3 ;  /* 0x00000003000075a7 */ /* 0x0022a400080011ff */
[----:B--2---:R-:W-:Y:S05]  /*7fe0*/  @!P0 NANOSLEEP.SYNCS 0x989680 ;  /* 0x009896800000895d */ /* 0x004fea0003900000 */
[----:B------:R-:W2:Y:S02]  /*7ff0*/  @!P0 SYNCS.PHASECHK.TRANS64 P0, [R0+URZ], R3 ;  /* 0x00000003000085a7 */ /* 0x000ea400080010ff */
[----:B--2---:R-:W-:Y:S05]  /*8000*/  @!P0 BRA `(.L_x_148) ;  /* 0xfffffffc00f08947 */ /* 0x004fea000383ffff */
[----:B------:R-:W-:Y:S05]  /*8010*/  BRA `(.L_x_149) ;  /* 0xffffffa800f87947 */ /* 0x000fea000383ffff */
.L_x_51:
[----:B------:R-:W-:-:S07]  /*8020*/  MOV R0, UR5 ;  /* 0x0000000500007c02 */ /* 0x000fce0008000f00 */
.L_x_150:
[----:B-1----:R1:W2:Y:S02]  /*8030*/  SYNCS.PHASECHK.TRANS64.TRYWAIT P0, [R0+URZ], R3 ;  /* 0x00000003000075a7 */ /* 0x0022a400080011ff */
[----:B--2---:R-:W-:Y:S05]  /*8040*/  @!P0 NANOSLEEP.SYNCS 0x989680 ;  /* 0x009896800000895d */ /* 0x004fea0003900000 */
[----:B------:R-:W2:Y:S02]  /*8050*/  @!P0 SYNCS.PHASECHK.TRANS64 P0, [R0+URZ], R3 ;  /* 0x00000003000085a7 */ /* 0x000ea400080010ff */
[----:B--2---:R-:W-:Y:S05]  /*8060*/  @!P0 BRA `(.L_x_150) ;  /* 0xfffffffc00f08947 */ /* 0x004fea000383ffff */
[----:B------:R-:W-:Y:S05]  /*8070*/  BRA `(.L_x_151) ;  /* 0xffffffac00047947 */ /* 0x000fea000383ffff */
.L_x_52:
[----:B------:R-:W-:-:S07]  /*8080*/  MOV R0, UR5 ;  /* 0x0000000500007c02 */ /* 0x000fce0008000f00 */
.L_x_152:
[----:B-1----:R1:W2:Y:S02]  /*8090*/  SYNCS.PHASECHK.TRANS64.TRYWAIT P0, [R0+URZ], R3 ;  /* 0x00000003000075a7 */ /* 0x0022a400080011ff */
[----:B--2---:R-:W-:Y:S05]  /*80a0*/  @!P0 NANOSLEEP.SYNCS 0x989680 ;  /* 0x009896800000895d */ /* 0x004fea0003900000 */
[----:B------:R-:W2:Y:S02]  /*80b0*/  @!P0 SYNCS.PHASECHK.TRANS64 P0, [R0+URZ], R3 ;  /* 0x00000003000085a7 */ /* 0x000ea400080010ff */
[----:B--2---:R-:W-:Y:S05]  /*80c0*/  @!P0 BRA `(.L_x_152) ;  /* 0xfffffffc00f08947 */ /* 0x004fea000383ffff */
[----:B------:R-:W-:Y:S05]  /*80d0*/  BRA `(.L_x_153) ;  /* 0xffffffac00107947 */ /* 0x000fea000383ffff */
.L_x_53:
[----:B------:R-:W-:-:S07]  /*80e0*/  MOV R0, UR5 ;  /* 0x0000000500007c02 */ /* 0x000fce0008000f00 */
.L_x_154:
[----:B-1----:R1:W2:Y:S02]  /*80f0*/  SYNCS.PHASECHK.TRANS64.TRYWAIT P0, [R0+URZ], R3 ;  /* 0x00000003000075a7 */ /* 0x0022a400080011ff */
[----:B--2---:R-:W-:Y:S05]  /*8100*/  @!P0 NANOSLEEP.SYNCS 0x989680 ;  /* 0x009896800000895d */ /* 0x004fea0003900000 */
[----:B------:R-:W2:Y:S02]  /*8110*/  @!P0 SYNCS.PHASECHK.TRANS64 P0, [R0+URZ], R3 ;  /* 0x00000003000085a7 */ /* 0x000ea400080010ff */
[----:B--2---:R-:W-:Y:S05]  /*8120*/  @!P0 BRA `(.L_x_154) ;  /* 0xfffffffc00f08947 */ /* 0x004fea000383ffff */
[----:B------:R-:W-:Y:S05]  /*8130*/  BRA `(.L_x_155) ;  /* 0xffffffac001c7947 */ /* 0x000fea000383ffff */
.L_x_54:
[----:B------:R-:W-:-:S07]  /*8140*/  MOV R0, UR5 ;  /* 0x0000000500007c02 */ /* 0x000fce0008000f00 */
.L_x_156:
[----:B-1----:R1:W2:Y:S02]  /*8150*/  SYNCS.PHASECHK.TRANS64.TRYWAIT P0, [R0+URZ], R3 ;  /* 0x00000003000075a7 */ /* 0x0022a400080011ff */
[----:B--2---:R-:W-:Y:S05]  /*8160*/  @!P0 NANOSLEEP.SYNCS 0x989680 ;  /* 0x009896800000895d */ /* 0x004fea0003900000 */
[----:B------:R-:W2:Y:S02]  /*8170*/  @!P0 SYNCS.PHASECHK.TRANS64 P0, [R0+URZ], R3 ;  /* 0x00000003000085a7 */ /* 0x000ea400080010ff */
[----:B--2---:R-:W-:Y:S05]  /*8180*/  @!P0 BRA `(.L_x_156) ;  /* 0xfffffffc00f08947 */ /* 0x004fea000383ffff */
[----:B------:R-:W-:Y:S05]  /*8190*/  BRA `(.L_x_157) ;  /* 0xffffffac00287947 */ /* 0x000fea000383ffff */
.L_x_55:
[----:B------:R-:W-:-:S07]  /*81a0*/  MOV R0, UR5 ;  /* 0x0000000500007c02 */ /* 0x000fce0008000f00 */
.L_x_158:
[----:B-1----:R1:W2:Y:S02]  /*81b0*/  SYNCS.PHASECHK.TRANS64.TRYWAIT P0, [R0+URZ], R3 ;  /* 0x00000003000075a7 */ /* 0x0022a400080011ff */
[----:B--2---:R-:W-:Y:S05]  /*81c0*/  @!P0 NANOSLEEP.SYNCS 0x989680 ;  /* 0x009896800000895d */ /* 0x004fea0003900000 */
[----:B------:R-:W2:Y:S02]  /*81d0*/  @!P0 SYNCS.PHASECHK.TRANS64 P0, [R0+URZ], R3 ;  /* 0x00000003000085a7 */ /* 0x000ea400080010ff */
[----:B--2---:R-:W-:Y:S05]  /*81e0*/  @!P0 BRA `(.L_x_158) ;  /* 0xfffffffc00f08947 */ /* 0x004fea000383ffff */
[----:B------:R-:W-:Y:S05]  /*81f0*/  BRA `(.L_x_159) ;  /* 0xffffffac00347947 */ /* 0x000fea000383ffff */
.L_x_58:
[----:B--2---:R2:W3:Y:S02]  /*8200*/  SYNCS.PHASECHK.TRANS64.TRYWAIT P0, [R2+URZ+0x170], R4 ;  /* 0x00017004020075a7 */ /* 0x0044e400080011ff */
[----:B---3--:R-:W-:Y:S05]  /*8210*/  @!P0 NANOSLEEP.SYNCS 0x989680 ;  /* 0x009896800000895d */ /* 0x008fea0003900000 */
[----:B------:R-:W3:Y:S02]  /*8220*/  @!P0 SYNCS.PHASECHK.TRANS64 P0, [R2+URZ+0x170], R4 ;  /* 0x00017004020085a7 */ /* 0x000ee400080010ff */
[----:B---3--:R-:W-:Y:S05]  /*8230*/  @!P0 BRA `(.L_x_58) ;  /* 0xfffffffc00f08947 */ /* 0x008fea000383ffff */
[----:B------:R-:W-:Y:S05]  /*8240*/  BRA `(.L_x_160) ;  /* 0xffffffac00907947 */ /* 0x000fea000383ffff */
.L_x_59:
[----:B------:R-:W-:-:S07]  /*8250*/  MOV R2, UR4 ;  /* 0x0000000400027c02 */ /* 0x000fce0008000f00 */
.L_x_161:
[----:B--2---:R2:W3:Y:S02]  /*8260*/  SYNCS.PHASECHK.TRANS64.TRYWAIT P0, [R2+URZ+0x120], R5 ;  /* 0x00012005020075a7 */ /* 0x0044e400080011ff */
[----:B---3--:R-:W-:Y:S05]  /*8270*/  @!P0 NANOSLEEP.SYNCS 0x989680 ;  /* 0x009896800000895d */ /* 0x008fea0003900000 */
[----:B------:R-:W3:Y:S02]  /*8280*/  @!P0 SYNCS.PHASECHK.TRANS64 P0, [R2+URZ+0x120], R5 ;  /* 0x00012005020085a7 */ /* 0x000ee400080010ff */
[----:B---3--:R-:W-:Y:S05]  /*8290*/  @!P0 BRA `(.L_x_161) ;  /* 0xfffffffc00f08947 */ /* 0x008fea000383ffff */
[----:B------:R-:W-:Y:S05]  /*82a0*/  BRA `(.L_x_162) ;  /* 0xffffffac00a07947 */ /* 0x000fea000383ffff */
.L_x_60:
[----:B--2---:R2:W3:Y:S02]  /*82b0*/  SYNCS.PHASECHK.TRANS64.TRYWAIT P1, [R2+URZ+0x110], R4 ;  /* 0x00011004020075a7 */ /* 0x0044e400080211ff */
[----:B---3--:R-:W-:Y:S05]  /*82c0*/  @!P1 NANOSLEEP.SYNCS 0x989680 ;  /* 0x009896800000995d */ /* 0x008fea0003900000 */
[----:B------:R-:W3:Y:S02]  /*82d0*/  @!P1 SYNCS.PHASECHK.TRANS64 P1, [R2+URZ+0x110], R4 ;  /* 0x00011004020095a7 */ /* 0x000ee400080210ff */
[----:B---3--:R-:W-:Y:S05]  /*82e0*/  @!P1 BRA `(.L_x_60) ;  /* 0xfffffffc00f09947 */ /* 0x008fea000383ffff */
[----:B------:R-:W-:Y:S05]  /*82f0*/  BRA `(.L_x_163) ;  /* 0xffffffac00d07947 */ /* 0x000fea000383ffff */
.L_x_63:
[----:B------:R-:W-:-:S07]  /*8300*/  MOV R0, UR4 ;  /* 0x0000000400007c02 */ /* 0x000fce0008000f00 */
.L_x_164:
[----:B--2---:R2:W3:Y:S02]  /*8310*/  SYNCS.PHASECHK.TRANS64.TRYWAIT P0, [R0+URZ+0x120], R2 ;  /* 0x00012002000075a7 */ /* 0x0044e400080011ff */
[----:B---3--:R-:W-:Y:S05]  /*8320*/  @!P0 NANOSLEEP.SYNCS 0x989680 ;  /* 0x009896800000895d */ /* 0x008fea0003900000 */
[----:B------:R-:W3:Y:S02]  /*8330*/  @!P0 SYNCS.PHASECHK.TRANS64 P0, [R0+URZ+0x120], R2 ;  /* 0x00012002000085a7 */ /* 0x000ee400080010ff */
[----:B---3--:R-:W-:Y:S05]  /*8340*/  @!P0 BRA `(.L_x_164) ;  /* 0xfffffffc00f08947 */ /* 0x008fea000383ffff */
[----:B------:R-:W-:Y:S05]  /*8350*/  BRA `(.L_x_62) ;  /* 0xffffffb000247947 */ /* 0x000fea000383ffff */
.L_x_70:
[----:B-1----:R1:W2:Y:S02]  /*8360*/  SYNCS.PHASECHK.TRANS64.TRYWAIT P1, [R0+URZ+0x110], R2 ;  /* 0x00011002000075a7 */ /* 0x0022a400080211ff */
[----:B--2---:R-:W-:Y:S05]  /*8370*/  @!P1 NANOSLEEP.SYNCS 0x989680 ;  /* 0x009896800000995d */ /* 0x004fea0003900000 */
[----:B------:R-:W2:Y:S02]  /*8380*/  @!P1 SYNCS.PHASECHK.TRANS64 P1, [R0+URZ+0x110], R2 ;  /* 0x00011002000095a7 */ /* 0x000ea400080210ff */
[----:B--2---:R-:W-:Y:S05]  /*8390*/  @!P1 BRA `(.L_x_70) ;  /* 0xfffffffc00f09947 */ /* 0x004fea000383ffff */
[----:B------:R-:W-:Y:S05]  /*83a0*/  BRA `(.L_x_165) ;  /* 0xffffffb400987947 */ /* 0x000fea000383ffff */
.L_x_71:
[----:B------:R-:W-:-:S07]  /*83b0*/  MOV R2, UR31 ;  /* 0x0000001f00027c02 */ /* 0x000fce0008000f00 */
.L_x_166:
[----:B-1----:R1:W2:Y:S02]  /*83c0*/  SYNCS.PHASECHK.TRANS64.TRYWAIT P0, [R2+URZ+0x150], R0 ;  /* 0x00015000020075a7 */ /* 0x0022a400080011ff */
[----:B--2---:R-:W-:Y:S05]  /*83d0*/  @!P0 NANOSLEEP.SYNCS 0x989680 ;  /* 0x009896800000895d */ /* 0x004fea0003900000 */
[----:B------:R-:W2:Y:S02]  /*83e0*/  @!P0 SYNCS.PHASECHK.TRANS64 P0, [R2+URZ+0x150], R0 ;  /* 0x00015000020085a7 */ /* 0x000ea400080010ff */
[----:B--2---:R-:W-:Y:S05]  /*83f0*/  @!P0 BRA `(.L_x_166) ;  /* 0xfffffffc00f08947 */ /* 0x004fea000383ffff */
[----:B------:R-:W-:Y:S05]  /*8400*/  BRA `(.L_x_167) ;  /* 0xffffffb400e87947 */ /* 0x000fea000383ffff */
.L_x_74:
[----:B------:R-:W-:Y:S07]  /*8410*/  MOV R0, UR5 ;  /* 0x0000000500007c02 */ /* 0x000fee0008000f00 */
.L_x_168:
[----:B-1----:R1:W2:Y:S02]  /*8420*/  SYNCS.PHASECHK.TRANS64.TRYWAIT P0, [R0+URZ], R2 ;  /* 0x00000002000075a7 */ /* 0x0022a400080011ff */
[----:B--2---:R-:W-:Y:S05]  /*8430*/  @!P0 NANOSLEEP.SYNCS 0x989680 ;  /* 0x009896800000895d */ /* 0x004fea0003900000 */
[----:B------:R-:W2:Y:S02]  /*8440*/  @!P0 SYNCS.PHASECHK.TRANS64 P0, [R0+URZ], R2 ;  /* 0x00000002000085a7 */ /* 0x000ea400080010ff */
[----:B--2---:R-:W-:Y:S05]  /*8450*/  @!P0 BRA `(.L_x_168) ;  /* 0xfffffffc00f08947 */ /* 0x004fea000383ffff */
[----:B------:R-:W-:Y:S05]  /*8460*/  BRA `(.L_x_73) ;  /* 0xffffffb800047947 */ /* 0x000fea000383ffff */
.L_x_77:
[----:B------:R-:W-:-:S07]  /*8470*/  MOV R0, UR4 ;  /* 0x0000000400007c02 */ /* 0x000fce0008000f00 */
.L_x_169:
[----:B--2---:R2:W4:Y:S02]  /*8480*/  SYNCS.PHASECHK.TRANS64.TRYWAIT P0, [R0+URZ], R2 ;  /* 0x00000002000075a7 */ /* 0x00452400080011ff */
[----:B----4-:R-:W-:Y:S05]  /*8490*/  @!P0 NANOSLEEP.SYNCS 0x989680 ;  /* 0x009896800000895d */ /* 0x010fea0003900000 */
[----:B------:R-:W4:Y:S02]  /*84a0*/  @!P0 SYNCS.PHASECHK.TRANS64 P0, [R0+URZ], R2 ;  /* 0x00000002000085a7 */ /* 0x000f2400080010ff */
[----:B----4-:R-:W-:Y:S05]  /*84b0*/  @!P0 BRA `(.L_x_169) ;  /* 0xfffffffc00f08947 */ /* 0x010fea000383ffff */
[----:B------:R-:W-:Y:S05]  /*84c0*/  BRA `(.L_x_170) ;  /* 0xffffffb800e07947 */ /* 0x000fea000383ffff */
.L_x_78:
[----:B------:R-:W-:-:S07]  /*84d0*/  MOV R0, UR5 ;  /* 0x0000000500007c02 */ /* 0x000fce0008000f00 */
.L_x_171:
[----:B-1----:R1:W2:Y:S02]  /*84e0*/  SYNCS.PHASECHK.TRANS64.TRYWAIT P0, [R0+URZ], R3 ;  /* 0x00000003000075a7 */ /* 0x0022a400080011ff */
[----:B--2---:R-:W-:Y:S05]  /*84f0*/  @!P0 NANOSLEEP.SYNCS 0x989680 ;  /* 0x009896800000895d */ /* 0x004fea0003900000 */
[----:B------:R-:W2:Y:S02]  /*8500*/  @!P0 SYNCS.PHASECHK.TRANS64 P0, [R0+URZ], R3 ;  /* 0x00000003000085a7 */ /* 0x000ea400080010ff */
[----:B--2---:R-:W-:Y:S05]  /*8510*/  @!P0 BRA `(.L_x_171) ;  /* 0xfffffffc00f08947 */ /* 0x004fea000383ffff */
[----:B------:R-:W-:Y:S05]  /*8520*/  BRA `(.L_x_172) ;  /* 0xffffffb800ec7947 */ /* 0x000fea000383ffff */
.L_x_79:
[----:B------:R-:W-:-:S07]  /*8530*/  MOV R0, UR5 ;  /* 0x0000000500007c02 */ /* 0x000fce0008000f00 */
.L_x_173:
[----:B-1----:R1:W2:Y:S02]  /*8540*/  SYNCS.PHASECHK.TRANS64.TRYWAIT P0, [R0+URZ], R3 ;  /* 0x00000003000075a7 */ /* 0x0022a400080011ff */
[----:B--2---:R-:W-:Y:S05]  /*8550*/  @!P0 NANOSLEEP.SYNCS 0x989680 ;  /* 0x009896800000895d */ /* 0x004fea0003900000 */
[----:B------:R-:W2:Y:S02]  /*8560*/  @!P0 SYNCS.PHASECHK.TRANS64 P0, [R0+URZ], R3 ;  /* 0x00000003000085a7 */ /* 0x000ea400080010ff */
[----:B--2---:R-:W-:Y:S05]  /*8570*/  @!P0 BRA `(.L_x_173) ;  /* 0xfffffffc00f08947 */ /* 0x004fea000383ffff */
[----:B------:R-:W-:Y:S05]  /*8580*/  BRA `(.L_x_174) ;  /* 0xffffffb800f87947 */ /* 0x000fea000383ffff */
.L_x_80:
[----:B-1----:R-:W-:-:S07]  /*8590*/  MOV R0, UR4 ;  /* 0x0000000400007c02 */ /* 0x002fce0008000f00 */
.L_x_175:
[----:B-1----:R1:W2:Y:S02]  /*85a0*/  SYNCS.PHASECHK.TRANS64.TRYWAIT P0, [R0+URZ], R2 ;  /* 0x00000002000075a7 */ /* 0x0022a400080011ff */
[----:B--2---:R-:W-:Y:S05]  /*85b0*/  @!P0 NANOSLEEP.SYNCS 0x989680 ;  /* 0x009896800000895d */ /* 0x004fea0003900000 */
[----:B------:R-:W2:Y:S02]  /*85c0*/  @!P0 SYNCS.PHASECHK.TRANS64 P0, [R0+URZ], R2 ;  /* 0x00000002000085a7 */ /* 0x000ea400080010ff */
[----:B--2---:R-:W-:Y:S05]  /*85d0*/  @!P0 BRA `(.L_x_175) ;  /* 0xfffffffc00f08947 */ /* 0x004fea000383ffff */
[----:B------:R-:W-:Y:S05]  /*85e0*/  BRA `(.L_x_176) ;  /* 0xffffffbc00047947 */ /* 0x000fea000383ffff */
.L_x_85:
[----:B--2---:R2:W3:Y:S02]  /*85f0*/  SYNCS.PHASECHK.TRANS64.TRYWAIT P0, [R8+URZ+0x110], R0 ;  /* 0x00011000080075a7 */ /* 0x0044e400080011ff */
[----:B---3--:R-:W-:Y:S05]  /*8600*/  @!P0 NANOSLEEP.SYNCS 0x989680 ;  /* 0x009896800000895d */ /* 0x008fea0003900000 */
[----:B------:R-:W3:Y:S02]  /*8610*/  @!P0 SYNCS.PHASECHK.TRANS64 P0, [R8+URZ+0x110], R0 ;  /* 0x00011000080085a7 */ /* 0x000ee400080010ff */
[----:B---3--:R-:W-:Y:S05]  /*8620*/  @!P0 BRA `(.L_x_85) ;  /* 0xfffffffc00f08947 */ /* 0x008fea000383ffff */
[----:B------:R-:W-:Y:S05]  /*8630*/  BRA `(.L_x_177) ;  /* 0xffffffc000287947 */ /* 0x000fea000383ffff */
.L_x_88:
[----:B--2---:R-:W-:Y:S07]  /*8640*/  MOV R0, UR24 ;  /* 0x0000001800007c02 */ /* 0x004fee0008000f00 */
.L_x_178:
[----:B--2---:R2:W3:Y:S02]  /*8650*/  SYNCS.PHASECHK.TRANS64.TRYWAIT P1, [R0+URZ+0x108], R2 ;  /* 0x00010802000075a7 */ /* 0x0044e400080211ff */
[----:B---3--:R-:W-:Y:S05]  /*8660*/  @!P1 NANOSLEEP.SYNCS 0x989680 ;  /* 0x009896800000995d */ /* 0x008fea0003900000 */
[----:B------:R-:W3:Y:S02]  /*8670*/  @!P1 SYNCS.PHASECHK.TRANS64 P1, [R0+URZ+0x108], R2 ;  /* 0x00010802000095a7 */ /* 0x000ee400080210ff */
[----:B---3--:R-:W-:Y:S05]  /*8680*/  @!P1 BRA `(.L_x_178) ;  /* 0xfffffffc00f09947 */ /* 0x008fea000383ffff */
[----:B------:R-:W-:Y:S05]  /*8690*/  BRA `(.L_x_87) ;  /* 0xffffffc400a07947 */ /* 0x000fea000383ffff */
.L_x_91:
[----:B------:R-:W-:Y:S07]  /*86a0*/  MOV R0, UR4 ;  /* 0x0000000400007c02 */ /* 0x000fee0008000f00 */
.L_x_179:
[----:B--2---:R2:W3:Y:S02]  /*86b0*/  SYNCS.PHASECHK.TRANS64.TRYWAIT P0, [R0+URZ+0xe8], R2 ;  /* 0x0000e802000075a7 */ /* 0x0044e400080011ff */
[----:B---3--:R-:W-:Y:S05]  /*86c0*/  @!P0 NANOSLEEP.SYNCS 0x989680 ;  /* 0x009896800000895d */ /* 0x008fea0003900000 */
[----:B------:R-:W3:Y:S02]  /*86d0*/  @!P0 SYNCS.PHASECHK.TRANS64 P0, [R0+URZ+0xe8], R2 ;  /* 0x0000e802000085a7 */ /* 0x000ee400080010ff */
[----:B---3--:R-:W-:Y:S05]  /*86e0*/  @!P0 BRA `(.L_x_179) ;  /* 0xfffffffc00f08947 */ /* 0x008fea000383ffff */
[----:B------:R-:W-:Y:S05]  /*86f0*/  BRA `(.L_x_180) ;  /* 0xffffffc400fc7947 */ /* 0x000fea000383ffff */
.L_x_92:
[----:B------:R-:W-:Y:S07]  /*8700*/  MOV R2, UR5 ;  /* 0x0000000500027c02 */ /* 0x000fee0008000f00 */
.L_x_181:
[----:B--2---:R2:W3:Y:S02]  /*8710*/  SYNCS.PHASECHK.TRANS64.TRYWAIT P0, [R2+URZ+0xe8], R0 ;  /* 0x0000e800020075a7 */ /* 0x0044e400080011ff */
[----:B---3--:R-:W-:Y:S05]  /*8720*/  @!P0 NANOSLEEP.SYNCS 0x989680 ;  /* 0x009896800000895d */ /* 0x008fea0003900000 */
[----:B------:R-:W3:Y:S02]  /*8730*/  @!P0 SYNCS.PHASECHK.TRANS64 P0, [R2+URZ+0xe8], R0 ;  /* 0x0000e800020085a7 */ /* 0x000ee400080010ff */
[----:B---3--:R-:W-:Y:S05]  /*8740*/  @!P0 BRA `(.L_x_181) ;  /* 0xfffffffc00f08947 */ /* 0x008fea000383ffff */
[----:B------:R-:W-:Y:S05]  /*8750*/  BRA `(.L_x_182) ;  /* 0xffffffc800647947 */ /* 0x000fea000383ffff */
.L_x_94:
[----:B------:R-:W-:-:S07]  /*8760*/  MOV R0, UR4 ;  /* 0x0000000400007c02 */ /* 0x000fce0008000f00 */
.L_x_183:
[----:B---3--:R3:W4:Y:S02]  /*8770*/  SYNCS.PHASECHK.TRANS64.TRYWAIT P0, [R0+URZ], R2 ;  /* 0x00000002000075a7 */ /* 0x00872400080011ff */
[----:B----4-:R-:W-:Y:S05]  /*8780*/  @!P0 NANOSLEEP.SYNCS 0x989680 ;  /* 0x009896800000895d */ /* 0x010fea0003900000 */
[----:B------:R-:W4:Y:S02]  /*8790*/  @!P0 SYNCS.PHASECHK.TRANS64 P0, [R0+URZ], R2 ;  /* 0x00000002000085a7 */ /* 0x000f2400080010ff */
[----:B----4-:R-:W-:Y:S05]  /*87a0*/  @!P0 BRA `(.L_x_183) ;  /* 0xfffffffc00f08947 */ /* 0x010fea000383ffff */
[----:B------:R-:W-:Y:S05]  /*87b0*/  BRA `(.L_x_184) ;  /* 0xffffffc800f87947 */ /* 0x000fea000383ffff */
.L_x_95:
[----:B------:R-:W-:-:S07]  /*87c0*/  MOV R0, UR5 ;  /* 0x0000000500007c02 */ /* 0x000fce0008000f00 */
.L_x_185:
[----:B--2---:R2:W3:Y:S02]  /*87d0*/  SYNCS.PHASECHK.TRANS64.TRYWAIT P0, [R0+URZ], R2 ;  /* 0x00000002000075a7 */ /* 0x0044e400080011ff */
[----:B---3--:R-:W-:Y:S05]  /*87e0*/  @!P0 NANOSLEEP.SYNCS 0x989680 ;  /* 0x009896800000895d */ /* 0x008fea0003900000 */
[----:B------:R-:W3:Y:S02]  /*87f0*/  @!P0 SYNCS.PHASECHK.TRANS64 P0, [R0+URZ], R2 ;  /* 0x00000002000085a7 */ /* 0x000ee400080010ff */
[----:B---3--:R-:W-:Y:S05]  /*8800*/  @!P0 BRA `(.L_x_185) ;  /* 0xfffffffc00f08947 */ /* 0x008fea000383ffff */
[----:B------:R-:W-:Y:S05]  /*8810*/  BRA `(.L_x_186) ;  /* 0xffffffcc00047947 */ /* 0x000fea000383ffff */
.L_x_97:
[----:B-1----:R1:W2:Y:S02]  /*8820*/  SYNCS.PHASECHK.TRANS64.TRYWAIT P0, [R0+URZ+0x110], R2 ;  /* 0x00011002000075a7 */ /* 0x0022a400080011ff */
[----:B--2---:R-:W-:Y:S05]  /*8830*/  @!P0 NANOSLEEP.SYNCS 0x989680 ;  /* 0x009896800000895d */ /* 0x004fea0003900000 */
[----:B------:R-:W2:Y:S02]  /*8840*/  @!P0 SYNCS.PHASECHK.TRANS64 P0, [R0+URZ+0x110], R2 ;  /* 0x00011002000085a7 */ /* 0x000ea400080010ff */
[----:B--2---:R-:W-:Y:S05]  /*8850*/  @!P0 BRA `(.L_x_97) ;  /* 0xfffffffc00f08947 */ /* 0x004fea000383ffff */
[----:B------:R-:W-:Y:S05]  /*8860*/  BRA `(.L_x_187) ;  /* 0xffffffcc00f07947 */ /* 0x000fea000383ffff */
.L_x_107:
[----:B-1----:R1:W3:Y:S02]  /*8870*/  SYNCS.PHASECHK.TRANS64.TRYWAIT P1, [R2+URZ+0xd0], R4 ;  /* 0x0000d004020075a7 */ /* 0x0022e400080211ff */
[----:B---3--:R-:W-:Y:S05]  /*8880*/  @!P1 NANOSLEEP.SYNCS 0x989680 ;  /* 0x009896800000995d */ /* 0x008fea0003900000 */
[----:B------:R-:W3:Y:S02]  /*8890*/  @!P1 SYNCS.PHASECHK.TRANS64 P1, [R2+URZ+0xd0], R4 ;  /* 0x0000d004020095a7 */ /* 0x000ee400080210ff */
[----:B---3--:R-:W-:Y:S05]  /*88a0*/  @!P1 BRA `(.L_x_107) ;  /* 0xfffffffc00f09947 */ /* 0x008fea000383ffff */
[----:B------:R-:W-:Y:S05]  /*88b0*/  BRA `(.L_x_106) ;  /* 0xffffffdc00607947 */ /* 0x000fea000383ffff */
.L_x_109:
[----:B-1----:R1:W2:Y:S02]  /*88c0*/  SYNCS.PHASECHK.TRANS64.TRYWAIT P0, [R27+URZ+0x130], R3 ;  /* 0x000130031b0075a7 */ /* 0x0022a400080011ff */
[----:B--2---:R-:W-:Y:S05]  /*88d0*/  @!P0 NANOSLEEP.SYNCS 0x989680 ;  /* 0x009896800000895d */ /* 0x004fea0003900000 */
[----:B------:R-:W2:Y:S02]  /*88e0*/  @!P0 SYNCS.PHASECHK.TRANS64 P0, [R27+URZ+0x130], R3 ;  /* 0x000130031b0085a7 */ /* 0x000ea400080010ff */
[----:B--2---:R-:W-:Y:S05]  /*88f0*/  @!P0 BRA `(.L_x_109) ;  /* 0xfffffffc00f08947 */ /* 0x004fea000383ffff */
[----:B------:R-:W-:Y:S05]  /*8900*/  BRA `(.L_x_108) ;  /* 0xffffffdc00b07947 */ /* 0x000fea000383ffff */
.L_x_120:
[----:B-1----:R1:W2:Y:S02]  /*8910*/  SYNCS.PHASECHK.TRANS64.TRYWAIT P0, [R2+URZ+0xd0], R63 ;  /* 0x0000d03f020075a7 */ /* 0x0022a400080011ff */
[----:B--2---:R-:W-:Y:S05]  /*8920*/  @!P0 NANOSLEEP.SYNCS 0x989680 ;  /* 0x009896800000895d */ /* 0x004fea0003900000 */
[----:B------:R-:W2:Y:S02]  /*8930*/  @!P0 SYNCS.PHASECHK.TRANS64 P0, [R2+URZ+0xd0], R63 ;  /* 0x0000d03f020085a7 */ /* 0x000ea400080010ff */
[----:B--2---:R-:W-:Y:S05]  /*8940*/  @!P0 BRA `(.L_x_120) ;  /* 0xfffffffc00f08947 */ /* 0x004fea000383ffff */
[----:B------:R-:W-:Y:S05]  /*8950*/  BRA `(.L_x_119) ;  /* 0xffffffe400c47947 */ /* 0x000fea000383ffff */
        .weak           $__internal_0_$__cuda_sm10x_tcgen05_guardrail_trap_col_being_dealloced_not_returned_by_alloc
        .type           $__internal_0_$__cuda_sm10x_tcgen05_guardrail_trap_col_being_dealloced_not_returned_by_alloc,@function
        .size           $__internal_0_$__cuda_sm10x_tcgen05_guardrail_trap_col_being_dealloced_not_returned_by_alloc,($__internal_1_$__cuda_sm10x_tcgen05_guardrail_trap_phase_invalid_during_alloc - $__internal_0_$__cuda_sm10x_tcgen05_guardrail_trap_col_being_dealloced_not_returned_by_alloc)
$__internal_0_$__cuda_sm10x_tcgen05_guardrail_trap_col_being_dealloced_not_returned_by_alloc:
[----:B------:R-:W-:Y:S05]  /*8960*/  BPT.TRAP 0x1 ;  /* 0x000000040000795c */ /* 0x000fea0000300000 */
[----:B------:R-:W-:-:S04]  /*8970*/  HFMA2 R3, -RZ, RZ, 0, 0 ;  /* 0x00000000ff037431 */ /* 0x000fc800000001ff */
[----:B------:R-:W-:Y:S05]  /*8980*/  RET.REL.NODEC R2 `(_ZN7cutlass13device_kernelINS_4gemm6kernel13GemmUniversalIN4cute5tupleIJiiiiEEENS1_10collective13CollectiveMmaINS1_35MainloopSm100TmaUmmaWarpSpecializedILi13ELi2ELi4ENS5_IJNS4_1CILi2EEENSA_ILi1EEESC_EEEEENS5_IJNSA_ILi64EEESF_SF_EEENS_10bfloat16_tENS5_IJlSC_lEEESH_SI_NS4_8TiledMMAINS4_8MMA_AtomIJNS4_20SM100_MMA_F16BF16_SSISH_SH_fLi64ELi64ELNS4_4UMMA5MajorE0ELSN_0ELNSM_7ScaleInE0ELSO_0EEEEEENS4_6LayoutINS5_IJSC_SC_SC_EEENS5_IJNSA_ILi0EEEST_ST_EEEEENS5_IJNS4_10UnderscoreESW_SW_EEEEENS4_13SM90_TMA_LOADENS4_14ComposedLayoutINS4_7SwizzleILi3ELi4ELi3EEENS4_18smem_ptr_flag_bitsILi16EEENSR_INS5_IJNSA_ILi8EEESF_EEENS5_IJSF_SC_EEEEEEEvNS4_8identityENS4_23SM90_TMA_LOAD_MULTICASTES19_vS1A_EENS_8epilogue10collective18CollectiveEpilogueINS1D_23Sm100TmaWarpSpecializedILi3ELi2ELi16ELb1ELb0EEEJSG_NS5_IJNSR_ISF_SC_EENSR_INSA_ILi32EEESC_EEEEESH_SI_SH_SI_NS1D_6fusion15FusionCallbacksIS1H_NS1M_17LinearCombinationISH_fSH_fLNS_15FloatRoundStyleE2EEESG_S1L_JEEENS4_5SM1004TMEM4LOAD26SM100_TMEM_LOAD_16dp256b4xESZ_NS10_INS11_ILi2ELi4ELi3EEES14_NSR_INS5_IJS15_S1J_EEENS5_IJS1J_SC_EEEEEEENS4_17SM75_U32x4_LDSM_NENS4_14SM90_TMA_STOREES20_NS4_17SM90_U32x4_STSM_NENS4_39AutoVectorizingCopyWithAssumedAlignmentILi128EEEEEEvvEEEEvNT_6ParamsE) ;  /* 0xffffff74029c7950 */ /* 0x000fea0003c3ffff */
        .weak           $__internal_1_$__cuda_sm10x_tcgen05_guardrail_trap_phase_invalid_during_alloc
        .type           $__internal_1_$__cuda_sm10x_tcgen05_guardrail_trap_phase_invalid_during_alloc,@function
        .size           $__internal_1_$__cuda_sm10x_tcgen05_guardrail_trap_phase_invalid_during_alloc,($__internal_2_$__cuda_sm10x_tcgen05_guardrail_trap_unallocated_columns_being_dealloced - $__internal_1_$__cuda_sm10x_tcgen05_guardrail_trap_phase_invalid_during_alloc)
$__internal_1_$__cuda_sm10x_tcgen05_guardrail_trap_phase_invalid_during_alloc:
[----:B------:R-:W-:Y:S05]  /*8990*/  BPT.TRAP 0x1 ;  /* 0x000000040000795c */ /* 0x000fea0000300000 */
[----:B------:R-:W-:-:S04]  /*89a0*/  MOV R5, 0x0 ;  /* 0x0000000000057802 */ /* 0x000fc80000000f00 */
[----:B------:R-:W-:Y:S05]  /*89b0*/  RET.REL.NODEC R4 `(_ZN7cutlass13device_kernelINS_4gemm6kernel13GemmUniversalIN4cute5tupleIJiiiiEEENS1_10collective13CollectiveMmaINS1_35MainloopSm100TmaUmmaWarpSpecializedILi13ELi2ELi4ENS5_IJNS4_1CILi2EEENSA_ILi1EEESC_EEEEENS5_IJNSA_ILi64EEESF_SF_EEENS_10bfloat16_tENS5_IJlSC_lEEESH_SI_NS4_8TiledMMAINS4_8MMA_AtomIJNS4_20SM100_MMA_F16BF16_SSISH_SH_fLi64ELi64ELNS4_4UMMA5MajorE0ELSN_0ELNSM_7ScaleInE0ELSO_0EEEEEENS4_6LayoutINS5_IJSC_SC_SC_EEENS5_IJNSA_ILi0EEEST_ST_EEEEENS5_IJNS4_10UnderscoreESW_SW_EEEEENS4_13SM90_TMA_LOADENS4_14ComposedLayoutINS4_7SwizzleILi3ELi4ELi3EEENS4_18smem_ptr_flag_bitsILi16EEENSR_INS5_IJNSA_ILi8EEESF_EEENS5_IJSF_SC_EEEEEEEvNS4_8identityENS4_23SM90_TMA_LOAD_MULTICASTES19_vS1A_EENS_8epilogue10collective18CollectiveEpilogueINS1D_23Sm100TmaWarpSpecializedILi3ELi2ELi16ELb1ELb0EEEJSG_NS5_IJNSR_ISF_SC_EENSR_INSA_ILi32EEESC_EEEEESH_SI_SH_SI_NS1D_6fusion15FusionCallbacksIS1H_NS1M_17LinearCombinationISH_fSH_fLNS_15FloatRoundStyleE2EEESG_S1L_JEEENS4_5SM1004TMEM4LOAD26SM100_TMEM_LOAD_16dp256b4xESZ_NS10_INS11_ILi2ELi4ELi3EEES14_NSR_INS5_IJS15_S1J_EEENS5_IJS1J_SC_EEEEEEENS4_17SM75_U32x4_LDSM_NENS4_14SM90_TMA_STOREES20_NS4_17SM90_U32x4_STSM_NENS4_39AutoVectorizingCopyWithAssumedAlignmentILi128EEEEEEvvEEEEvNT_6ParamsE) ;  /* 0xffffff7404907950 */ /* 0x000fea0003c3ffff */
        .weak           $__internal_2_$__cuda_sm10x_tcgen05_guardrail_trap_unallocated_columns_being_dealloced
        .type           $__internal_2_$__cuda_sm10x_tcgen05_guardrail_trap_unallocated_columns_being_dealloced,@function
        .size           $__internal_2_$__cuda_sm10x_tcgen05_guardrail_trap_unallocated_columns_being_dealloced,(.L_x_189 - $__internal_2_$__cuda_sm10x_tcgen05_guardrail_trap_unallocated_columns_being_dealloced)
$__internal_2_$__cuda_sm10x_tcgen05_guardrail_trap_unallocated_columns_being_dealloced:
[----:B------:R-:W-:Y:S05]  /*89c0*/  BPT.TRAP 0x1 ;  /* 0x000000040000795c */ /* 0x000fea0000300000 */
[----:B------:R-:W-:-:S04]  /*89d0*/  HFMA2 R3, -RZ, RZ, 0, 0 ;  /* 0x00000000ff037431 */ /* 0x000fc800000001ff */
[----:B------:R-:W-:Y:S05]  /*89e0*/  RET.REL.NODEC R2 `(_ZN7cutlass13device_kernelINS_4gemm6kernel13GemmUniversalIN4cute5tupleIJiiiiEEENS1_10collective13CollectiveMmaINS1_35MainloopSm100TmaUmmaWarpSpecializedILi13ELi2ELi4ENS5_IJNS4_1CILi2EEENSA_ILi1EEESC_EEEEENS5_IJNSA_ILi64EEESF_SF_EEENS_10bfloat16_tENS5_IJlSC_lEEESH_SI_NS4_8TiledMMAINS4_8MMA_AtomIJNS4_20SM100_MMA_F16BF16_SSISH_SH_fLi64ELi64ELNS4_4UMMA5MajorE0ELSN_0ELNSM_7ScaleInE0ELSO_0EEEEEENS4_6LayoutINS5_IJSC_SC_SC_EEENS5_IJNSA_ILi0EEEST_ST_EEEEENS5_IJNS4_10UnderscoreESW_SW_EEEEENS4_13SM90_TMA_LOADENS4_14ComposedLayoutINS4_7SwizzleILi3ELi4ELi3EEENS4_18smem_ptr_flag_bitsILi16EEENSR_INS5_IJNSA_ILi8EEESF_EEENS5_IJSF_SC_EEEEEEEvNS4_8identityENS4_23SM90_TMA_LOAD_MULTICASTES19_vS1A_EENS_8epilogue10collective18CollectiveEpilogueINS1D_23Sm100TmaWarpSpecializedILi3ELi2ELi16ELb1ELb0EEEJSG_NS5_IJNSR_ISF_SC_EENSR_INSA_ILi32EEESC_EEEEESH_SI_SH_SI_NS1D_6fusion15FusionCallbacksIS1H_NS1M_17LinearCombinationISH_fSH_fLNS_15FloatRoundStyleE2EEESG_S1L_JEEENS4_5SM1004TMEM4LOAD26SM100_TMEM_LOAD_16dp256b4xESZ_NS10_INS11_ILi2ELi4ELi3EEES14_NSR_INS5_IJS15_S1J_EEENS5_IJS1J_SC_EEEEEEENS4_17SM75_U32x4_LDSM_NENS4_14SM90_TMA_STOREES20_NS4_17SM90_U32x4_STSM_NENS4_39AutoVectorizingCopyWithAssumedAlignmentILi128EEEEEEvvEEEEvNT_6ParamsE) ;  /* 0xffffff7402847950 */ /* 0x000fea0003c3ffff */
.L_x_188:
[----:B------:R-:W-:-:S00]  /*89f0*/  BRA `(.L_x_188) ;  /* 0xfffffffc00fc7947 */ /* 0x000fc0000383ffff */
[----:B------:R-:W-:-:S00]  /*8a00*/  NOP ;  /* 0x0000000000007918 */ /* 0x000fc00000000000 */
[----:B------:R-:W-:-:S00]  /*8a10*/  NOP ;  /* 0x0000000000007918 */ /* 0x000fc00000000000 */
[----:B------:R-:W-:-:S00]  /*8a20*/  NOP ;  /* 0x0000000000007918 */ /* 0x000fc00000000000 */
[----:B------:R-:W-:-:S00]  /*8a30*/  NOP ;  /* 0x0000000000007918 */ /* 0x000fc00000000000 */
[----:B------:R-:W-:-:S00]  /*8a40*/  NOP ;  /* 0x0000000000007918 */ /* 0x000fc00000000000 */
[----:B------:R-:W-:-:S00]  /*8a50*/  NOP ;  /* 0x0000000000007918 */ /* 0x000fc00000000000 */
[----:B------:R-:W-:-:S00]  /*8a60*/  NOP ;  /* 0x0000000000007918 */ /* 0x000fc00000000000 */
[----:B------:R-:W-:-:S00]  /*8a70*/  NOP ;  /* 0x0000000000007918 */ /* 0x000fc00000000000 */
.L_x_189:


//--------------------- .nv.global.init           --------------------------
	.section	.nv.global.init,"aw",@progbits
.nv.global.init:
	.type		$str$27,@object
	.size		$str$27,($str$28 - $str$27)
$str$27:
        /*0000*/ 	.byte	0x28, 0x61, 0x64, 0x64, 0x72, 0x65, 0x73, 0x73, 0x20, 0x26, 0x20, 0x6d, 0x61, 0x73, 0x6b, 0x29
        /*0010*/ 	.byte	0x20, 0x3d, 0x3d, 0x20, 0x30, 0x00
	.type		$str$28,@object
	.size		$str$28,($str$26 - $str$28)
$str$28:
        /*0016*/ 	.byte	0x2f, 0x74, 0x6d, 0x70, 0x2f, 0x63, 0x75, 0x74, 0x6c, 0x61, 0x73, 0x73, 0x5f, 0x73, 0x77, 0x65
        /*0026*/ 	.byte	0x65, 0x70, 0x5f, 0x73, 0x72, 0x63, 0x2f, 0x69, 0x6e, 0x63, 0x6c, 0x75, 0x64, 0x65, 0x2f, 0x63
        /*0036*/ 	.byte	0x75, 0x74, 0x65, 0x2f, 0x70, 0x6f, 0x69, 0x6e, 0x74, 0x65, 0x72, 0x5f, 0x66, 0x6c, 0x61, 0x67
        /*0046*/ 	.byte	0x67, 0x65, 0x64, 0x2e, 0x68, 0x70, 0x70, 0x00
	.type		$str$26,@object
	.size		$str$26,($str$25 - $str$26)
$str$26:
        /*004e*/ 	.byte	0x2f, 0x74, 0x6d, 0x70, 0x2f, 0x63, 0x75, 0x74, 0x6c, 0x61, 0x73, 0x73, 0x5f, 0x73, 0x77, 0x65
        /*005e*/ 	.byte	0x65, 0x70, 0x5f, 0x73, 0x72, 0x63, 0x2f, 0x69, 0x6e, 0x63, 0x6c, 0x75, 0x64, 0x65, 0x2f, 0x63
        /*006e*/ 	.byte	0x75, 0x74, 0x65, 0x2f, 0x61, 0x74, 0x6f, 0x6d, 0x2f, 0x63, 0x6f, 0x70, 0x79, 0x5f, 0x74, 0x72
        /*007e*/ 	.byte	0x61, 0x69, 0x74, 0x73, 0x5f, 0x73, 0x6d, 0x31, 0x30, 0x30, 0x2e, 0x68, 0x70, 0x70, 0x00
	.type		$str$25,@object
	.size		$str$25,(__unnamed_1 - $str$25)
$str$25:
        /*008d*/ 	.byte	0x28, 0x28, 0x75, 0x69, 0x6e, 0x74, 0x33, 0x32, 0x5f, 0x74, 0x28, 0x74, 0x68, 0x72, 0x65, 0x61
        /*009d*/ 	.byte	0x64, 0x49, 0x64, 0x78, 0x2e, 0x78, 0x29, 0x20, 0x2f, 0x20, 0x33, 0x32, 0x29, 0x20, 0x25, 0x20
        /*00ad*/ 	.byte	0x34, 0x29, 0x20, 0x3d, 0x3d, 0x20, 0x28, 0x28, 0x28, 0x74, 0x6d, 0x65, 0x6d, 0x5f, 0x61, 0x64
        /*00bd*/ 	.byte	0x64, 0x72, 0x20, 0x3e, 0x3e, 0x20, 0x31, 0x36, 0x29, 0x20, 0x2f, 0x20, 0x33, 0x32, 0x29, 0x20
        /*00cd*/ 	.byte	0x25, 0x20, 0x34, 0x29, 0x00
	.type		__unnamed_1,@object
	.size		__unnamed_1,(__unnamed_2 - __unnamed_1)
__unnamed_1:
        /*00d2*/ 	.byte	0x61, 0x75, 0x74, 0x6f, 0x20, 0x63, 0x75, 0x74, 0x65, 0x3a, 0x3a, 0x61, 0x73, 0x5f, 0x70, 0x6f
        /* <DEDUP_REMOVED lines=24> */
        /*0262*/ 	.byte	0x30, 0x34, 0x38, 0x3e, 0x3e, 0x3e, 0x3e, 0x5d, 0x00
	.type		__unnamed_2,@object
	.size		__unnamed_2,(.L_2 - __unnamed_2)
__unnamed_2:
        /* <DEDUP_REMOVED lines=45> */
        /*053b*/ 	.byte	0x3e, 0x3e, 0x3e, 0x5d, 0x00
.L_2:


//--------------------- .nv.shared._ZN7cutlass13device_kernelINS_4gemm6kernel13GemmUniversalIN4cute5tupleIJiiiiEEENS1_10collective13CollectiveMmaINS1_35MainloopSm100TmaUmmaWarpSpecializedILi13ELi2ELi4ENS5_IJNS4_1CILi2EEENSA_ILi1EEESC_EEEEENS5_IJNSA_ILi64EEESF_SF_EEENS_10bfloat16_tENS5_IJlSC_lEEESH_SI_NS4_8TiledMMAINS4_8MMA_AtomIJNS4_20SM100_MMA_F16BF16_SSISH_SH_fLi64ELi64ELNS4_4UMMA5MajorE0ELSN_0ELNSM_7ScaleInE0ELSO_0EEEEEENS4_6LayoutINS5_IJSC_SC_SC_EEENS5_IJNSA_ILi0EEEST_ST_EEEEENS5_IJNS4_10UnderscoreESW_SW_EEEEENS4_13SM90_TMA_LOADENS4_14ComposedLayoutINS4_7SwizzleILi3ELi4ELi3EEENS4_18smem_ptr_flag_bitsILi16EEENSR_INS5_IJNSA_ILi8EEESF_EEENS5_IJSF_SC_EEEEEEEvNS4_8identityENS4_23SM90_TMA_LOAD_MULTICASTES19_vS1A_EENS_8epilogue10collective18CollectiveEpilogueINS1D_23Sm100TmaWarpSpecializedILi3ELi2ELi16ELb1ELb0EEEJSG_NS5_IJNSR_ISF_SC_EENSR_INSA_ILi32EEESC_EEEEESH_SI_SH_SI_NS1D_6fusion15FusionCallbacksIS1H_NS1M_17LinearCombinationISH_fSH_fLNS_15FloatRoundStyleE2EEESG_S1L_JEEENS4_5SM1004TMEM4LOAD26SM100_TMEM_LOAD_16dp256b4xESZ_NS10_INS11_ILi2ELi4ELi3EEES14_NSR_INS5_IJS15_S1J_EEENS5_IJS1J_SC_EEEEEEENS4_17SM75_U32x4_LDSM_NENS4_14SM90_TMA_STOREES20_NS4_17SM90_U32x4_STSM_NENS4_39AutoVectorizingCopyWithAssumedAlignmentILi128EEEEEEvvEEEEvNT_6ParamsE --------------------------
	.section	.nv.shared._ZN7cutlass13device_kernelINS_4gemm6kernel13GemmUniversalIN4cute5tupleIJiiiiEEENS1_10collective13CollectiveMmaINS1_35MainloopSm100TmaUmmaWarpSpecializedILi13ELi2ELi4ENS5_IJNS4_1CILi2EEENSA_ILi1EEESC_EEEEENS5_IJNSA_ILi64EEESF_SF_EEENS_10bfloat16_tENS5_IJlSC_lEEESH_SI_NS4_8TiledMMAINS4_8MMA_AtomIJNS4_20SM100_MMA_F16BF16_SSISH_SH_fLi64ELi64ELNS4_4UMMA5MajorE0ELSN_0ELNSM_7ScaleInE0ELSO_0EEEEEENS4_6LayoutINS5_IJSC_SC_SC_EEENS5_IJNSA_ILi0EEEST_ST_EEEEENS5_IJNS4_10UnderscoreESW_SW_EEEEENS4_13SM90_TMA_LOADENS4_14ComposedLayoutINS4_7SwizzleILi3ELi4ELi3EEENS4_18smem_ptr_flag_bitsILi16EEENSR_INS5_IJNSA_ILi8EEESF_EEENS5_IJSF_SC_EEEEEEEvNS4_8identityENS4_23SM90_TMA_LOAD_MULTICASTES19_vS1A_EENS_8epilogue10collective18CollectiveEpilogueINS1D_23Sm100TmaWarpSpecializedILi3ELi2ELi16ELb1ELb0EEEJSG_NS5_IJNSR_ISF_SC_EENSR_INSA_ILi32EEESC_EEEEESH_SI_SH_SI_NS1D_6fusion15FusionCallbacksIS1H_NS1M_17LinearCombinationISH_fSH_fLNS_15FloatRoundStyleE2EEESG_S1L_JEEENS4_5SM1004TMEM4LOAD26SM100_TMEM_LOAD_16dp256b4xESZ_NS10_INS11_ILi2ELi4ELi3EEES14_NSR_INS5_IJS15_S1J_EEENS5_IJS1J_SC_EEEEEEENS4_17SM75_U32x4_LDSM_NENS4_14SM90_TMA_STOREES20_NS4_17SM90_U32x4_STSM_NENS4_39AutoVectorizingCopyWithAssumedAlignmentILi128EEEEEEvvEEEEvNT_6ParamsE,"aw",@nobits
	.sectionflags	@""
	.align	16
	.zero		1024


//--------------------- .nv.shared.reserved.0     --------------------------
	.section	.nv.shared.reserved.0,"aw",@nobits
	.weak		__nv_reservedSMEM_offset_0_alias
	.size		__nv_reservedSMEM_offset_0_alias, 0, 64
	.other		__nv_reservedSMEM_offset_0_alias,@"STO_CUDA_RESERVED_SHARED STV_DEFAULT"
__nv_reservedSMEM_offset_0_alias:
	.zero		0
.nv.shared.reserved.0:
	.zero		64
	.weak		__nv_reservedSMEM_tcgen05_partition
	.type		__nv_reservedSMEM_tcgen05_partition,@object
	.size		__nv_reservedSMEM_tcgen05_partition,(.L_0 - __nv_reservedSMEM_tcgen05_partition)
__nv_reservedSMEM_tcgen05_partition:
	.zero		32
.L_0:


//--------------------- .nv.global                --------------------------
	.section	.nv.global,"aw",@nobits
.nv.global:
	.type		_ZN40_INTERNAL_40af86d4_4_k_cu_1b02c229_260444cute1_E,@object
	.size		_ZN40_INTERNAL_40af86d4_4_k_cu_1b02c229_260444cute1_E,(_ZN40_INTERNAL_40af86d4_4_k_cu_1b02c229_260444cuda3std3__45__cpo6cbeginE - _ZN40_INTERNAL_40af86d4_4_k_cu_1b02c229_260444cute1_E)
_ZN40_INTERNAL_40af86d4_4_k_cu_1b02c229_260444cute1_E:
	.zero		1
	.type		_ZN40_INTERNAL_40af86d4_4_k_cu_1b02c229_260444cuda3std3__45__cpo6cbeginE,@object
	.size		_ZN40_INTERNAL_40af86d4_4_k_cu_1b02c229_260444cuda3std3__45__cpo6cbeginE,(_ZN40_INTERNAL_40af86d4_4_k_cu_1b02c229_260444cuda3std3__48in_placeE - _ZN40_INTERNAL_40af86d4_4_k_cu_1b02c229_260444cuda3std3__45__cpo6cbeginE)
_ZN40_INTERNAL_40af86d4_4_k_cu_1b02c229_260444cuda3std3__45__cpo6cbeginE:
	.zero		1
	.type		_ZN40_INTERNAL_40af86d4_4_k_cu_1b02c229_260444cuda3std3__48in_placeE,@object
	.size		_ZN40_INTERNAL_40af86d4_4_k_cu_1b02c229_260444cuda3std3__48in_placeE,(_ZN40_INTERNAL_40af86d4_4_k_cu_1b02c229_260444cuda3std6ranges3__45__cpo9iter_moveE - _ZN40_INTERNAL_40af86d4_4_k_cu_1b02c229_260444cuda3std3__48in_placeE)
_ZN40_INTERNAL_40af86d4_4_k_cu_1b02c229_260444cuda3std3__48in_placeE:
	.zero		1
	.type		_ZN40_INTERNAL_40af86d4_4_k_cu_1b02c229_260444cuda3std6ranges3__45__cpo9iter_moveE,@object
	.size		_ZN40_INTERNAL_40af86d4_4_k_cu_1b02c229_260444cuda3std6ranges3__45__cpo9iter_moveE,(_ZN40_INTERNAL_40af86d4_4_k_cu_1b02c229_260444cuda3std3__45__cpo5beginE - _ZN40_INTERNAL_40af86d4_4_k_cu_1b02c229_260444cuda3std6ranges3__45__cpo9iter_moveE)
_ZN40_INTERNAL_40af86d4_4_k_cu_1b02c229_260444cuda3std6ranges3__45__cpo9iter_moveE:
	.zero		1
	.type		_ZN40_INTERNAL_40af86d4_4_k_cu_1b02c229_260444cuda3std3__45__cpo5beginE,@object
	.size		_ZN40_INTERNAL_40af86d4_4_k_cu_1b02c229_260444cuda3std3__45__cpo5beginE,(_ZN40_INTERNAL_40af86d4_4_k_cu_1b02c229_260444cuda3std3__442_GLOBAL__N__40af86d4_4_k_cu_1b02c229_260446ignoreE - _ZN40_INTERNAL_40af86d4_4_k_cu_1b02c229_260444cuda3std3__45__cpo5beginE)
_ZN40_INTERNAL_40af86d4_4_k_cu_1b02c229_260444cuda3std3__45__cpo5beginE:
	.zero		1
	.type		_ZN40_INTERNAL_40af86d4_4_k_cu_1b02c229_260444cuda3std3__442_GLOBAL__N__40af86d4_4_k_cu_1b02c229_260446ignoreE,@object
	.size		_ZN40_INTERNAL_40af86d4_4_k_cu_1b02c229_260444cuda3std3__442_GLOBAL__N__40af86d4_4_k_cu_1b02c229_260446ignoreE,(_ZN40_INTERNAL_40af86d4_4_k_cu_1b02c229_260444cute7productE - _ZN40_INTERNAL_40af86d4_4_k_cu_1b02c229_260444cuda3std3__442_GLOBAL__N__40af86d4_4_k_cu_1b02c229_260446ignoreE)
_ZN40_INTERNAL_40af86d4_4_k_cu_1b02c229_260444cuda3std3__442_GLOBAL__N__40af86d4_4_k_cu_1b02c229_260446ignoreE:
	.zero		1
	.type		_ZN40_INTERNAL_40af86d4_4_k_cu_1b02c229_260444cute7productE,@object
	.size		_ZN40_INTERNAL_40af86d4_4_k_cu_1b02c229_260444cute7productE,(_ZN40_INTERNAL_40af86d4_4_k_cu_1b02c229_260444cuda3std3__45__cpo3endE - _ZN40_INTERNAL_40af86d4_4_k_cu_1b02c229_260444cute7productE)
_ZN40_INTERNAL_40af86d4_4_k_cu_1b02c229_260444cute7productE:
	.zero		1
	.type		_ZN40_INTERNAL_40af86d4_4_k_cu_1b02c229_260444cuda3std3__45__cpo3endE,@object
	.size		_ZN40_INTERNAL_40af86d4_4_k_cu_1b02c229_260444cuda3std3__45__cpo3endE,(_ZN40_INTERNAL_40af86d4_4_k_cu_1b02c229_260444cuda3std3__419piecewise_constructE - _ZN40_INTERNAL_40af86d4_4_k_cu_1b02c229_260444cuda3std3__45__cpo3endE)
_ZN40_INTERNAL_40af86d4_4_k_cu_1b02c229_260444cuda3std3__45__cpo3endE:
	.zero		1
	.type		_ZN40_INTERNAL_40af86d4_4_k_cu_1b02c229_260444cuda3std3__419piecewise_constructE,@object
	.size		_ZN40_INTERNAL_40af86d4_4_k_cu_1b02c229_260444cuda3std3__419piecewise_constructE,(_ZN40_INTERNAL_40af86d4_4_k_cu_1b02c229_260444cuda3std3__45__cpo4cendE - _ZN40_INTERNAL_40af86d4_4_k_cu_1b02c229_260444cuda3std3__419piecewise_constructE)
_ZN40_INTERNAL_40af86d4_4_k_cu_1b02c229_260444cuda3std3__419piecewise_constructE:
	.zero		1
	.type		_ZN40_INTERNAL_40af86d4_4_k_cu_1b02c229_260444cuda3std3__45__cpo4cendE,@object
	.size		_ZN40_INTERNAL_40af86d4_4_k_cu_1b02c229_260444cuda3std3__45__cpo4cendE,(_ZN40_INTERNAL_40af86d4_4_k_cu_1b02c229_260444cuda3std6ranges3__45__cpo4swapE - _ZN40_INTERNAL_40af86d4_4_k_cu_1b02c229_260444cuda3std3__45__cpo4cendE)
_ZN40_INTERNAL_40af86d4_4_k_cu_1b02c229_260444cuda3std3__45__cpo4cendE:
	.zero		1
	.type		_ZN40_INTERNAL_40af86d4_4_k_cu_1b02c229_260444cuda3std6ranges3__45__cpo4swapE,@object
	.size		_ZN40_INTERNAL_40af86d4_4_k_cu_1b02c229_260444cuda3std6ranges3__45__cpo4swapE,(.L_10 - _ZN40_INTERNAL_40af86d4_4_k_cu_1b02c229_260444cuda3std6ranges3__45__cpo4swapE)
_ZN40_INTERNAL_40af86d4_4_k_cu_1b02c229_260444cuda3std6ranges3__45__cpo4swapE:
	.zero		1
.L_10:


//--------------------- .nv.constant0._ZN7cutlass13device_kernelINS_4gemm6kernel13GemmUniversalIN4cute5tupleIJiiiiEEENS1_10collective13CollectiveMmaINS1_35MainloopSm100TmaUmmaWarpSpecializedILi13ELi2ELi4ENS5_IJNS4_1CILi2EEENSA_ILi1EEESC_EEEEENS5_IJNSA_ILi64EEESF_SF_EEENS_10bfloat16_tENS5_IJlSC_lEEESH_SI_NS4_8TiledMMAINS4_8MMA_AtomIJNS4_20SM100_MMA_F16BF16_SSISH_SH_fLi64ELi64ELNS4_4UMMA5MajorE0ELSN_0ELNSM_7ScaleInE0ELSO_0EEEEEENS4_6LayoutINS5_IJSC_SC_SC_EEENS5_IJNSA_ILi0EEEST_ST_EEEEENS5_IJNS4_10UnderscoreESW_SW_EEEEENS4_13SM90_TMA_LOADENS4_14ComposedLayoutINS4_7SwizzleILi3ELi4ELi3EEENS4_18smem_ptr_flag_bitsILi16EEENSR_INS5_IJNSA_ILi8EEESF_EEENS5_IJSF_SC_EEEEEEEvNS4_8identityENS4_23SM90_TMA_LOAD_MULTICASTES19_vS1A_EENS_8epilogue10collective18CollectiveEpilogueINS1D_23Sm100TmaWarpSpecializedILi3ELi2ELi16ELb1ELb0EEEJSG_NS5_IJNSR_ISF_SC_EENSR_INSA_ILi32EEESC_EEEEESH_SI_SH_SI_NS1D_6fusion15FusionCallbacksIS1H_NS1M_17LinearCombinationISH_fSH_fLNS_15FloatRoundStyleE2EEESG_S1L_JEEENS4_5SM1004TMEM4LOAD26SM100_TMEM_LOAD_16dp256b4xESZ_NS10_INS11_ILi2ELi4ELi3EEES14_NSR_INS5_IJS15_S1J_EEENS5_IJS1J_SC_EEEEEEENS4_17SM75_U32x4_LDSM_NENS4_14SM90_TMA_STOREES20_NS4_17SM90_U32x4_STSM_NENS4_39AutoVectorizingCopyWithAssumedAlignmentILi128EEEEEEvvEEEEvNT_6ParamsE --------------------------
	.section	.nv.constant0._ZN7cutlass13device_kernelINS_4gemm6kernel13GemmUniversalIN4cute5tupleIJiiiiEEENS1_10collective13CollectiveMmaINS1_35MainloopSm100TmaUmmaWarpSpecializedILi13ELi2ELi4ENS5_IJNS4_1CILi2EEENSA_ILi1EEESC_EEEEENS5_IJNSA_ILi64EEESF_SF_EEENS_10bfloat16_tENS5_IJlSC_lEEESH_SI_NS4_8TiledMMAINS4_8MMA_AtomIJNS4_20SM100_MMA_F16BF16_SSISH_SH_fLi64ELi64ELNS4_4UMMA5MajorE0ELSN_0ELNSM_7ScaleInE0ELSO_0EEEEEENS4_6LayoutINS5_IJSC_SC_SC_EEENS5_IJNSA_ILi0EEEST_ST_EEEEENS5_IJNS4_10UnderscoreESW_SW_EEEEENS4_13SM90_TMA_LOADENS4_14ComposedLayoutINS4_7SwizzleILi3ELi4ELi3EEENS4_18smem_ptr_flag_bitsILi16EEENSR_INS5_IJNSA_ILi8EEESF_EEENS5_IJSF_SC_EEEEEEEvNS4_8identityENS4_23SM90_TMA_LOAD_MULTICASTES19_vS1A_EENS_8epilogue10collective18CollectiveEpilogueINS1D_23Sm100TmaWarpSpecializedILi3ELi2ELi16ELb1ELb0EEEJSG_NS5_IJNSR_ISF_SC_EENSR_INSA_ILi32EEESC_EEEEESH_SI_SH_SI_NS1D_6fusion15FusionCallbacksIS1H_NS1M_17LinearCombinationISH_fSH_fLNS_15FloatRoundStyleE2EEESG_S1L_JEEENS4_5SM1004TMEM4LOAD26SM100_TMEM_LOAD_16dp256b4xESZ_NS10_INS11_ILi2ELi4ELi3EEES14_NSR_INS5_IJS15_S1J_EEENS5_IJS1J_SC_EEEEEEENS4_17SM75_U32x4_LDSM_NENS4_14SM90_TMA_STOREES20_NS4_17SM90_U32x4_STSM_NENS4_39AutoVectorizingCopyWithAssumedAlignmentILi128EEEEEEvvEEEEvNT_6ParamsE,"a",@progbits
	.sectionflags	@""
	.align	4
.nv.constant0._ZN7cutlass13device_kernelINS_4gemm6kernel13GemmUniversalIN4cute5tupleIJiiiiEEENS1_10collective13CollectiveMmaINS1_35MainloopSm100TmaUmmaWarpSpecializedILi13ELi2ELi4ENS5_IJNS4_1CILi2EEENSA_ILi1EEESC_EEEEENS5_IJNSA_ILi64EEESF_SF_EEENS_10bfloat16_tENS5_IJlSC_lEEESH_SI_NS4_8TiledMMAINS4_8MMA_AtomIJNS4_20SM100_MMA_F16BF16_SSISH_SH_fLi64ELi64ELNS4_4UMMA5MajorE0ELSN_0ELNSM_7ScaleInE0ELSO_0EEEEEENS4_6LayoutINS5_IJSC_SC_SC_EEENS5_IJNSA_ILi0EEEST_ST_EEEEENS5_IJNS4_10UnderscoreESW_SW_EEEEENS4_13SM90_TMA_LOADENS4_14ComposedLayoutINS4_7SwizzleILi3ELi4ELi3EEENS4_18smem_ptr_flag_bitsILi16EEENSR_INS5_IJNSA_ILi8EEESF_EEENS5_IJSF_SC_EEEEEEEvNS4_8identityENS4_23SM90_TMA_LOAD_MULTICASTES19_vS1A_EENS_8epilogue10collective18CollectiveEpilogueINS1D_23Sm100TmaWarpSpecializedILi3ELi2ELi16ELb1ELb0EEEJSG_NS5_IJNSR_ISF_SC_EENSR_INSA_ILi32EEESC_EEEEESH_SI_SH_SI_NS1D_6fusion15FusionCallbacksIS1H_NS1M_17LinearCombinationISH_fSH_fLNS_15FloatRoundStyleE2EEESG_S1L_JEEENS4_5SM1004TMEM4LOAD26SM100_TMEM_LOAD_16dp256b4xESZ_NS10_INS11_ILi2ELi4ELi3EEES14_NSR_INS5_IJS15_S1J_EEENS5_IJS1J_SC_EEEEEEENS4_17SM75_U32x4_LDSM_NENS4_14SM90_TMA_STOREES20_NS4_17SM90_U32x4_STSM_NENS4_39AutoVectorizingCopyWithAssumedAlignmentILi128EEEEEEvvEEEEvNT_6ParamsE:
	.zero		2944


//--------------------- SYMBOLS --------------------------

	.type		.nv.reservedSmem.offset0,@object
	.size		.nv.reservedSmem.offset0,0x4
	.type		.nv.reservedSmem.cap,@object
	.size		.nv.reservedSmem.cap,0x4
	.type		__assertfail,@function
